//
// Generated by NVIDIA NVVM Compiler
//
// Compiler Build ID: CL-36424714
// Cuda compilation tools, release 13.0, V13.0.88
// Based on NVVM 20.0.0
//

.version 9.0
.target sm_100
.address_size 64

	// .globl	_Z35moving_average_kernel_global_memoryPKfPfii
.extern .shared .align 16 .b8 shared_prices[];

.visible .entry _Z35moving_average_kernel_global_memoryPKfPfii(
	.param .u64 .ptr .align 1 _Z35moving_average_kernel_global_memoryPKfPfii_param_0,
	.param .u64 .ptr .align 1 _Z35moving_average_kernel_global_memoryPKfPfii_param_1,
	.param .u32 _Z35moving_average_kernel_global_memoryPKfPfii_param_2,
	.param .u32 _Z35moving_average_kernel_global_memoryPKfPfii_param_3
)
{
	.reg .pred 	%p<14>;
	.reg .b32 	%r<32>;
	.reg .b32 	%f<85>;
	.reg .b64 	%rd<26>;

	ld.param.u64 	%rd9, [_Z35moving_average_kernel_global_memoryPKfPfii_param_0];
	ld.param.u64 	%rd10, [_Z35moving_average_kernel_global_memoryPKfPfii_param_1];
	ld.param.u32 	%r17, [_Z35moving_average_kernel_global_memoryPKfPfii_param_2];
	ld.param.u32 	%r18, [_Z35moving_average_kernel_global_memoryPKfPfii_param_3];
	cvta.to.global.u64 	%rd1, %rd9;
	cvta.to.global.u64 	%rd2, %rd10;
	mov.u32 	%r19, %ctaid.x;
	mov.u32 	%r20, %ntid.x;
	mov.u32 	%r21, %tid.x;
	mad.lo.s32 	%r1, %r19, %r20, %r21;
	add.s32 	%r22, %r18, -1;
	setp.lt.s32 	%p1, %r1, %r22;
	setp.ge.s32 	%p2, %r1, %r17;
	or.pred  	%p3, %p2, %p1;
	@%p3 bra 	$L__BB0_15;
	setp.lt.s32 	%p5, %r18, 1;
	mov.f32 	%f84, 0f00000000;
	@%p5 bra 	$L__BB0_14;
	and.b32  	%r2, %r18, 15;
	setp.lt.u32 	%p6, %r18, 16;
	mov.f32 	%f84, 0f00000000;
	mov.b32 	%r29, 0;
	@%p6 bra 	$L__BB0_5;
	and.b32  	%r29, %r18, 2147483632;
	neg.s32 	%r27, %r29;
	mul.wide.s32 	%rd13, %r1, 4;
	add.s64 	%rd14, %rd13, %rd1;
	add.s64 	%rd24, %rd14, -28;
	mov.f32 	%f84, 0f00000000;
$L__BB0_4:
	.pragma "nounroll";
	ld.global.f32 	%f18, [%rd24+28];
	add.f32 	%f19, %f84, %f18;
	ld.global.f32 	%f20, [%rd24+24];
	add.f32 	%f21, %f19, %f20;
	ld.global.f32 	%f22, [%rd24+20];
	add.f32 	%f23, %f21, %f22;
	ld.global.f32 	%f24, [%rd24+16];
	add.f32 	%f25, %f23, %f24;
	ld.global.f32 	%f26, [%rd24+12];
	add.f32 	%f27, %f25, %f26;
	ld.global.f32 	%f28, [%rd24+8];
	add.f32 	%f29, %f27, %f28;
	ld.global.f32 	%f30, [%rd24+4];
	add.f32 	%f31, %f29, %f30;
	ld.global.f32 	%f32, [%rd24];
	add.f32 	%f33, %f31, %f32;
	ld.global.f32 	%f34, [%rd24+-4];
	add.f32 	%f35, %f33, %f34;
	ld.global.f32 	%f36, [%rd24+-8];
	add.f32 	%f37, %f35, %f36;
	ld.global.f32 	%f38, [%rd24+-12];
	add.f32 	%f39, %f37, %f38;
	ld.global.f32 	%f40, [%rd24+-16];
	add.f32 	%f41, %f39, %f40;
	ld.global.f32 	%f42, [%rd24+-20];
	add.f32 	%f43, %f41, %f42;
	ld.global.f32 	%f44, [%rd24+-24];
	add.f32 	%f45, %f43, %f44;
	ld.global.f32 	%f46, [%rd24+-28];
	add.f32 	%f47, %f45, %f46;
	ld.global.f32 	%f48, [%rd24+-32];
	add.f32 	%f84, %f47, %f48;
	add.s32 	%r27, %r27, 16;
	add.s64 	%rd24, %rd24, -64;
	setp.ne.s32 	%p7, %r27, 0;
	@%p7 bra 	$L__BB0_4;
$L__BB0_5:
	setp.eq.s32 	%p8, %r2, 0;
	@%p8 bra 	$L__BB0_14;
	and.b32  	%r8, %r18, 7;
	setp.lt.u32 	%p9, %r2, 8;
	@%p9 bra 	$L__BB0_8;
	sub.s32 	%r25, %r1, %r29;
	mul.wide.s32 	%rd15, %r25, 4;
	add.s64 	%rd16, %rd1, %rd15;
	ld.global.f32 	%f50, [%rd16];
	add.f32 	%f51, %f84, %f50;
	ld.global.f32 	%f52, [%rd16+-4];
	add.f32 	%f53, %f51, %f52;
	ld.global.f32 	%f54, [%rd16+-8];
	add.f32 	%f55, %f53, %f54;
	ld.global.f32 	%f56, [%rd16+-12];
	add.f32 	%f57, %f55, %f56;
	ld.global.f32 	%f58, [%rd16+-16];
	add.f32 	%f59, %f57, %f58;
	ld.global.f32 	%f60, [%rd16+-20];
	add.f32 	%f61, %f59, %f60;
	ld.global.f32 	%f62, [%rd16+-24];
	add.f32 	%f63, %f61, %f62;
	ld.global.f32 	%f64, [%rd16+-28];
	add.f32 	%f84, %f63, %f64;
	add.s32 	%r29, %r29, 8;
$L__BB0_8:
	setp.eq.s32 	%p10, %r8, 0;
	@%p10 bra 	$L__BB0_14;
	and.b32  	%r11, %r18, 3;
	setp.lt.u32 	%p11, %r8, 4;
	@%p11 bra 	$L__BB0_11;
	sub.s32 	%r26, %r1, %r29;
	mul.wide.s32 	%rd17, %r26, 4;
	add.s64 	%rd18, %rd1, %rd17;
	ld.global.f32 	%f66, [%rd18];
	add.f32 	%f67, %f84, %f66;
	ld.global.f32 	%f68, [%rd18+-4];
	add.f32 	%f69, %f67, %f68;
	ld.global.f32 	%f70, [%rd18+-8];
	add.f32 	%f71, %f69, %f70;
	ld.global.f32 	%f72, [%rd18+-12];
	add.f32 	%f84, %f71, %f72;
	add.s32 	%r29, %r29, 4;
$L__BB0_11:
	setp.eq.s32 	%p12, %r11, 0;
	@%p12 bra 	$L__BB0_14;
	mul.wide.s32 	%rd19, %r1, 4;
	mul.wide.u32 	%rd20, %r29, 4;
	sub.s64 	%rd21, %rd19, %rd20;
	add.s64 	%rd25, %rd1, %rd21;
	neg.s32 	%r31, %r11;
$L__BB0_13:
	.pragma "nounroll";
	ld.global.f32 	%f73, [%rd25];
	add.f32 	%f84, %f84, %f73;
	add.s64 	%rd25, %rd25, -4;
	add.s32 	%r31, %r31, 1;
	setp.ne.s32 	%p13, %r31, 0;
	@%p13 bra 	$L__BB0_13;
$L__BB0_14:
	cvt.rn.f32.s32 	%f74, %r18;
	div.rn.f32 	%f75, %f84, %f74;
	mul.wide.s32 	%rd22, %r1, 4;
	add.s64 	%rd23, %rd2, %rd22;
	st.global.f32 	[%rd23], %f75;
	bra.uni 	$L__BB0_17;
$L__BB0_15:
	setp.ge.s32 	%p4, %r1, %r17;
	@%p4 bra 	$L__BB0_17;
	mul.wide.s32 	%rd11, %r1, 4;
	add.s64 	%rd12, %rd2, %rd11;
	mov.b32 	%r23, 0;
	st.global.u32 	[%rd12], %r23;
$L__BB0_17:
	ret;

}
	// .globl	_Z21moving_average_kernelPKfPfii
.visible .entry _Z21moving_average_kernelPKfPfii(
	.param .u64 .ptr .align 1 _Z21moving_average_kernelPKfPfii_param_0,
	.param .u64 .ptr .align 1 _Z21moving_average_kernelPKfPfii_param_1,
	.param .u32 _Z21moving_average_kernelPKfPfii_param_2,
	.param .u32 _Z21moving_average_kernelPKfPfii_param_3
)
{
	.reg .pred 	%p<60>;
	.reg .b32 	%r<86>;
	.reg .b32 	%f<101>;
	.reg .b64 	%rd<22>;

	ld.param.u64 	%rd6, [_Z21moving_average_kernelPKfPfii_param_0];
	ld.param.u64 	%rd7, [_Z21moving_average_kernelPKfPfii_param_1];
	ld.param.u32 	%r24, [_Z21moving_average_kernelPKfPfii_param_2];
	ld.param.u32 	%r25, [_Z21moving_average_kernelPKfPfii_param_3];
	cvta.to.global.u64 	%rd1, %rd7;
	cvta.to.global.u64 	%rd2, %rd6;
	mov.u32 	%r26, %ctaid.x;
	mov.u32 	%r1, %ntid.x;
	mul.lo.s32 	%r27, %r26, %r1;
	mov.u32 	%r81, %tid.x;
	add.s32 	%r3, %r27, %r81;
	add.s32 	%r28, %r1, %r27;
	add.s32 	%r29, %r28, -1;
	add.s32 	%r30, %r24, -1;
	min.u32 	%r31, %r29, %r30;
	sub.s32 	%r32, %r27, %r25;
	max.s32 	%r4, %r32, -1;
	add.s32 	%r5, %r4, 1;
	sub.s32 	%r6, %r31, %r5;
	setp.gt.s32 	%p1, %r81, %r6;
	@%p1 bra 	$L__BB1_5;
	cvt.s64.s32 	%rd9, %r4;
$L__BB1_2:
	add.s32 	%r33, %r81, %r5;
	setp.ge.s32 	%p2, %r33, %r24;
	@%p2 bra 	$L__BB1_4;
	cvt.s64.s32 	%rd8, %r81;
	add.s64 	%rd10, %rd8, %rd9;
	shl.b64 	%rd11, %rd10, 2;
	add.s64 	%rd12, %rd2, %rd11;
	ld.global.f32 	%f69, [%rd12+4];
	shl.b32 	%r34, %r81, 2;
	mov.u32 	%r35, shared_prices;
	add.s32 	%r36, %r35, %r34;
	st.shared.f32 	[%r36], %f69;
$L__BB1_4:
	add.s32 	%r81, %r81, %r1;
	setp.le.s32 	%p3, %r81, %r6;
	@%p3 bra 	$L__BB1_2;
$L__BB1_5:
	bar.sync 	0;
	setp.ge.s32 	%p4, %r3, %r24;
	@%p4 bra 	$L__BB1_66;
	add.s32 	%r37, %r25, -1;
	setp.lt.s32 	%p5, %r3, %r37;
	@%p5 bra 	$L__BB1_65;
	setp.lt.s32 	%p6, %r25, 1;
	mov.f32 	%f100, 0f00000000;
	@%p6 bra 	$L__BB1_64;
	not.b32 	%r39, %r4;
	add.s32 	%r9, %r3, %r39;
	and.b32  	%r10, %r25, 7;
	setp.lt.u32 	%p7, %r25, 8;
	mov.f32 	%f100, 0f00000000;
	mov.b32 	%r84, 0;
	@%p7 bra 	$L__BB1_35;
	and.b32  	%r84, %r25, 2147483640;
	mov.f32 	%f100, 0f00000000;
	mov.b32 	%r82, 0;
$L__BB1_10:
	.pragma "nounroll";
	sub.s32 	%r41, %r9, %r82;
	setp.lt.s32 	%p8, %r41, 0;
	setp.gt.s32 	%p9, %r41, %r6;
	shl.b32 	%r42, %r41, 2;
	mov.u32 	%r43, shared_prices;
	add.s32 	%r13, %r43, %r42;
	sub.s32 	%r44, %r3, %r82;
	mul.wide.s32 	%rd13, %r44, 4;
	add.s64 	%rd3, %rd2, %rd13;
	or.pred  	%p10, %p8, %p9;
	@%p10 bra 	$L__BB1_12;
	ld.shared.f32 	%f79, [%r13];
	bra.uni 	$L__BB1_13;
$L__BB1_12:
	ld.global.f32 	%f79, [%rd3];
$L__BB1_13:
	add.f32 	%f5, %f100, %f79;
	not.b32 	%r45, %r82;
	add.s32 	%r46, %r9, %r45;
	setp.gt.s32 	%p11, %r46, -1;
	setp.le.s32 	%p12, %r46, %r6;
	and.pred  	%p13, %p11, %p12;
	@%p13 bra 	$L__BB1_15;
	ld.global.f32 	%f80, [%rd3+-4];
	bra.uni 	$L__BB1_16;
$L__BB1_15:
	ld.shared.f32 	%f80, [%r13+-4];
$L__BB1_16:
	add.f32 	%f9, %f5, %f80;
	add.s32 	%r48, %r41, -2;
	setp.gt.s32 	%p14, %r48, -1;
	setp.le.s32 	%p15, %r48, %r6;
	and.pred  	%p16, %p14, %p15;
	@%p16 bra 	$L__BB1_18;
	ld.global.f32 	%f81, [%rd3+-8];
	bra.uni 	$L__BB1_19;
$L__BB1_18:
	ld.shared.f32 	%f81, [%r13+-8];
$L__BB1_19:
	add.f32 	%f13, %f9, %f81;
	add.s32 	%r50, %r41, -3;
	setp.gt.s32 	%p17, %r50, -1;
	setp.le.s32 	%p18, %r50, %r6;
	and.pred  	%p19, %p17, %p18;
	@%p19 bra 	$L__BB1_21;
	ld.global.f32 	%f82, [%rd3+-12];
	bra.uni 	$L__BB1_22;
$L__BB1_21:
	ld.shared.f32 	%f82, [%r13+-12];
$L__BB1_22:
	add.f32 	%f17, %f13, %f82;
	add.s32 	%r52, %r41, -4;
	setp.gt.s32 	%p20, %r52, -1;
	setp.le.s32 	%p21, %r52, %r6;
	and.pred  	%p22, %p20, %p21;
	@%p22 bra 	$L__BB1_24;
	ld.global.f32 	%f83, [%rd3+-16];
	bra.uni 	$L__BB1_25;
$L__BB1_24:
	ld.shared.f32 	%f83, [%r13+-16];
$L__BB1_25:
	add.f32 	%f21, %f17, %f83;
	add.s32 	%r54, %r41, -5;
	setp.gt.s32 	%p23, %r54, -1;
	setp.le.s32 	%p24, %r54, %r6;
	and.pred  	%p25, %p23, %p24;
	@%p25 bra 	$L__BB1_27;
	ld.global.f32 	%f84, [%rd3+-20];
	bra.uni 	$L__BB1_28;
$L__BB1_27:
	ld.shared.f32 	%f84, [%r13+-20];
$L__BB1_28:
	add.f32 	%f25, %f21, %f84;
	add.s32 	%r56, %r41, -6;
	setp.gt.s32 	%p26, %r56, -1;
	setp.le.s32 	%p27, %r56, %r6;
	and.pred  	%p28, %p26, %p27;
	@%p28 bra 	$L__BB1_30;
	ld.global.f32 	%f85, [%rd3+-24];
	bra.uni 	$L__BB1_31;
$L__BB1_30:
	ld.shared.f32 	%f85, [%r13+-24];
$L__BB1_31:
	add.f32 	%f29, %f25, %f85;
	add.s32 	%r58, %r41, -7;
	setp.gt.s32 	%p29, %r58, -1;
	setp.le.s32 	%p30, %r58, %r6;
	and.pred  	%p31, %p29, %p30;
	@%p31 bra 	$L__BB1_33;
	ld.global.f32 	%f86, [%rd3+-28];
	bra.uni 	$L__BB1_34;
$L__BB1_33:
	ld.shared.f32 	%f86, [%r13+-28];
$L__BB1_34:
	add.f32 	%f100, %f29, %f86;
	add.s32 	%r82, %r82, 8;
	setp.ne.s32 	%p32, %r82, %r84;
	@%p32 bra 	$L__BB1_10;
$L__BB1_35:
	setp.eq.s32 	%p33, %r10, 0;
	@%p33 bra 	$L__BB1_64;
	and.b32  	%r16, %r25, 3;
	setp.lt.u32 	%p34, %r10, 4;
	@%p34 bra 	$L__BB1_50;
	sub.s32 	%r59, %r9, %r84;
	setp.gt.s32 	%p35, %r59, -1;
	setp.le.s32 	%p36, %r59, %r6;
	and.pred  	%p37, %p35, %p36;
	shl.b32 	%r60, %r59, 2;
	mov.u32 	%r61, shared_prices;
	add.s32 	%r17, %r61, %r60;
	sub.s32 	%r62, %r3, %r84;
	mul.wide.s32 	%rd14, %r62, 4;
	add.s64 	%rd4, %rd2, %rd14;
	@%p37 bra 	$L__BB1_39;
	ld.global.f32 	%f89, [%rd4];
	bra.uni 	$L__BB1_40;
$L__BB1_39:
	ld.shared.f32 	%f89, [%r17];
$L__BB1_40:
	add.f32 	%f39, %f100, %f89;
	not.b32 	%r63, %r84;
	add.s32 	%r64, %r9, %r63;
	setp.gt.s32 	%p38, %r64, -1;
	setp.le.s32 	%p39, %r64, %r6;
	and.pred  	%p40, %p38, %p39;
	@%p40 bra 	$L__BB1_42;
	ld.global.f32 	%f90, [%rd4+-4];
	bra.uni 	$L__BB1_43;
$L__BB1_42:
	ld.shared.f32 	%f90, [%r17+-4];
$L__BB1_43:
	add.f32 	%f43, %f39, %f90;
	add.s32 	%r66, %r59, -2;
	setp.gt.s32 	%p41, %r66, -1;
	setp.le.s32 	%p42, %r66, %r6;
	and.pred  	%p43, %p41, %p42;
	@%p43 bra 	$L__BB1_45;
	ld.global.f32 	%f91, [%rd4+-8];
	bra.uni 	$L__BB1_46;
$L__BB1_45:
	ld.shared.f32 	%f91, [%r17+-8];
$L__BB1_46:
	add.f32 	%f47, %f43, %f91;
	add.s32 	%r68, %r59, -3;
	setp.gt.s32 	%p44, %r68, -1;
	setp.le.s32 	%p45, %r68, %r6;
	and.pred  	%p46, %p44, %p45;
	@%p46 bra 	$L__BB1_48;
	ld.global.f32 	%f92, [%rd4+-12];
	bra.uni 	$L__BB1_49;
$L__BB1_48:
	ld.shared.f32 	%f92, [%r17+-12];
$L__BB1_49:
	add.f32 	%f100, %f47, %f92;
	add.s32 	%r84, %r84, 4;
$L__BB1_50:
	setp.eq.s32 	%p47, %r16, 0;
	@%p47 bra 	$L__BB1_64;
	setp.eq.s32 	%p48, %r16, 1;
	@%p48 bra 	$L__BB1_59;
	sub.s32 	%r69, %r9, %r84;
	setp.gt.s32 	%p49, %r69, -1;
	setp.le.s32 	%p50, %r69, %r6;
	and.pred  	%p51, %p49, %p50;
	shl.b32 	%r70, %r69, 2;
	mov.u32 	%r71, shared_prices;
	add.s32 	%r20, %r71, %r70;
	sub.s32 	%r72, %r3, %r84;
	mul.wide.s32 	%rd15, %r72, 4;
	add.s64 	%rd5, %rd2, %rd15;
	@%p51 bra 	$L__BB1_54;
	ld.global.f32 	%f95, [%rd5];
	bra.uni 	$L__BB1_55;
$L__BB1_54:
	ld.shared.f32 	%f95, [%r20];
$L__BB1_55:
	add.f32 	%f57, %f100, %f95;
	not.b32 	%r73, %r84;
	add.s32 	%r74, %r9, %r73;
	setp.gt.s32 	%p52, %r74, -1;
	setp.le.s32 	%p53, %r74, %r6;
	and.pred  	%p54, %p52, %p53;
	@%p54 bra 	$L__BB1_57;
	ld.global.f32 	%f96, [%rd5+-4];
	bra.uni 	$L__BB1_58;
$L__BB1_57:
	ld.shared.f32 	%f96, [%r20+-4];
$L__BB1_58:
	add.f32 	%f100, %f57, %f96;
	add.s32 	%r84, %r84, 2;
$L__BB1_59:
	and.b32  	%r75, %r25, 1;
	setp.eq.b32 	%p55, %r75, 1;
	not.pred 	%p56, %p55;
	@%p56 bra 	$L__BB1_64;
	sub.s32 	%r23, %r9, %r84;
	setp.gt.s32 	%p57, %r23, -1;
	setp.le.s32 	%p58, %r23, %r6;
	and.pred  	%p59, %p57, %p58;
	@%p59 bra 	$L__BB1_62;
	sub.s32 	%r76, %r3, %r84;
	mul.wide.s32 	%rd16, %r76, 4;
	add.s64 	%rd17, %rd2, %rd16;
	ld.global.f32 	%f99, [%rd17];
	bra.uni 	$L__BB1_63;
$L__BB1_62:
	shl.b32 	%r77, %r23, 2;
	mov.u32 	%r78, shared_prices;
	add.s32 	%r79, %r78, %r77;
	ld.shared.f32 	%f99, [%r79];
$L__BB1_63:
	add.f32 	%f100, %f100, %f99;
$L__BB1_64:
	cvt.rn.f32.s32 	%f76, %r25;
	div.rn.f32 	%f77, %f100, %f76;
	mul.wide.s32 	%rd18, %r3, 4;
	add.s64 	%rd19, %rd1, %rd18;
	st.global.f32 	[%rd19], %f77;
	bra.uni 	$L__BB1_66;
$L__BB1_65:
	mul.wide.s32 	%rd20, %r3, 4;
	add.s64 	%rd21, %rd1, %rd20;
	mov.b32 	%r80, 0;
	st.global.u32 	[%rd21], %r80;
$L__BB1_66:
	ret;

}
	// .globl	_Z23detect_signals_combinedPKfS0_Piif
.visible .entry _Z23detect_signals_combinedPKfS0_Piif(
	.param .u64 .ptr .align 1 _Z23detect_signals_combinedPKfS0_Piif_param_0,
	.param .u64 .ptr .align 1 _Z23detect_signals_combinedPKfS0_Piif_param_1,
	.param .u64 .ptr .align 1 _Z23detect_signals_combinedPKfS0_Piif_param_2,
	.param .u32 _Z23detect_signals_combinedPKfS0_Piif_param_3,
	.param .f32 _Z23detect_signals_combinedPKfS0_Piif_param_4
)
{
	.reg .pred 	%p<4>;
	.reg .b32 	%r<9>;
	.reg .b32 	%f<6>;
	.reg .b64 	%rd<16>;

	ld.param.u64 	%rd2, [_Z23detect_signals_combinedPKfS0_Piif_param_0];
	ld.param.u64 	%rd3, [_Z23detect_signals_combinedPKfS0_Piif_param_1];
	ld.param.u64 	%rd4, [_Z23detect_signals_combinedPKfS0_Piif_param_2];
	ld.param.u32 	%r2, [_Z23detect_signals_combinedPKfS0_Piif_param_3];
	ld.param.f32 	%f3, [_Z23detect_signals_combinedPKfS0_Piif_param_4];
	cvta.to.global.u64 	%rd1, %rd4;
	mov.u32 	%r3, %ctaid.x;
	mov.u32 	%r4, %ntid.x;
	mov.u32 	%r5, %tid.x;
	mad.lo.s32 	%r1, %r3, %r4, %r5;
	setp.ge.s32 	%p1, %r1, %r2;
	@%p1 bra 	$L__BB2_6;
	cvta.to.global.u64 	%rd5, %rd2;
	cvta.to.global.u64 	%rd6, %rd3;
	mul.wide.s32 	%rd7, %r1, 4;
	add.s64 	%rd8, %rd5, %rd7;
	ld.global.f32 	%f1, [%rd8];
	add.s64 	%rd9, %rd6, %rd7;
	ld.global.f32 	%f2, [%rd9];
	add.f32 	%f4, %f3, %f2;
	setp.leu.f32 	%p2, %f1, %f4;
	@%p2 bra 	$L__BB2_3;
	add.s64 	%rd15, %rd1, %rd7;
	mov.b32 	%r8, 1;
	st.global.u32 	[%rd15], %r8;
	bra.uni 	$L__BB2_6;
$L__BB2_3:
	sub.f32 	%f5, %f2, %f3;
	setp.geu.f32 	%p3, %f1, %f5;
	@%p3 bra 	$L__BB2_5;
	add.s64 	%rd13, %rd1, %rd7;
	mov.b32 	%r7, -1;
	st.global.u32 	[%rd13], %r7;
	bra.uni 	$L__BB2_6;
$L__BB2_5:
	add.s64 	%rd11, %rd1, %rd7;
	mov.b32 	%r6, 0;
	st.global.u32 	[%rd11], %r6;
$L__BB2_6:
	ret;

}


// ===== COMPILED SASS (sm_100) =====

	.target	sm_100

	.elftype	@"ET_EXEC"


//--------------------- .note.nv.tkinfo           --------------------------
	.section	.note.nv.tkinfo,"",@"SHT_NOTE"
	.sectionflags	@"SHF_NOTE_NV_TKINFO"
	.tkinfo
        /*0018*/ 	.word	0x00000002
        /*0030*/ 	.string	""
        /*0030*/ 	.string	"ptxas"
        /*0030*/ 	.string	"Cuda compilation tools, release 13.0, V13.0.88"
        /*0030*/ 	.string	"Build cuda_13.0.r13.0/compiler.36424714_0"
        /*0030*/ 	.string	"-arch sm_100 -m 64 "



//--------------------- .note.nv.cuinfo           --------------------------
	.section	.note.nv.cuinfo,"",@"SHT_NOTE"
	.sectionflags	@"SHF_NOTE_NV_CUINFO"
        /*0018*/ 	.short	0x0002
        /*001a*/ 	.short	0x0064
        /*001c*/ 	.short	0x0082
	.zero		2


//--------------------- .nv.info                  --------------------------
	.section	.nv.info,"",@"SHT_CUDA_INFO"
	.align	4


	//----- nvinfo : EIATTR_REGCOUNT
	.align		4
        /*0000*/ 	.byte	0x04, 0x2f
        /*0002*/ 	.short	(.L_1 - .L_0)
	.align		4
.L_0:
        /*0004*/ 	.word	index@(_Z35moving_average_kernel_global_memoryPKfPfii)
        /*0008*/ 	.word	0x0000001f


	//----- nvinfo : EIATTR_FRAME_SIZE
	.align		4
.L_1:
        /*000c*/ 	.byte	0x04, 0x11
        /*000e*/ 	.short	(.L_3 - .L_2)
	.align		4
.L_2:
        /*0010*/ 	.word	index@($__internal_1_$__cuda_sm3x_div_rn_noftz_f32_slowpath)
        /*0014*/ 	.word	0x00000000


	//----- nvinfo : EIATTR_FRAME_SIZE
	.align		4
.L_3:
        /*0018*/ 	.byte	0x04, 0x11
        /*001a*/ 	.short	(.L_5 - .L_4)
	.align		4
.L_4:
        /*001c*/ 	.word	index@(_Z35moving_average_kernel_global_memoryPKfPfii)
        /*0020*/ 	.word	0x00000000


	//----- nvinfo : EIATTR_REGCOUNT
	.align		4
.L_5:
        /*0024*/ 	.byte	0x04, 0x2f
        /*0026*/ 	.short	(.L_7 - .L_6)
	.align		4
.L_6:
        /*0028*/ 	.word	index@(_Z21moving_average_kernelPKfPfii)
        /*002c*/ 	.word	0x00000016


	//----- nvinfo : EIATTR_FRAME_SIZE
	.align		4
.L_7:
        /*0030*/ 	.byte	0x04, 0x11
        /*0032*/ 	.short	(.L_9 - .L_8)
	.align		4
.L_8:
        /*0034*/ 	.word	index@($__internal_0_$__cuda_sm3x_div_rn_noftz_f32_slowpath)
        /*0038*/ 	.word	0x00000000


	//----- nvinfo : EIATTR_FRAME_SIZE
	.align		4
.L_9:
        /*003c*/ 	.byte	0x04, 0x11
        /*003e*/ 	.short	(.L_11 - .L_10)
	.align		4
.L_10:
        /*0040*/ 	.word	index@(_Z21moving_average_kernelPKfPfii)
        /*0044*/ 	.word	0x00000000


	//----- nvinfo : EIATTR_REGCOUNT
	.align		4
.L_11:
        /*0048*/ 	.byte	0x04, 0x2f
        /*004a*/ 	.short	(.L_13 - .L_12)
	.align		4
.L_12:
        /*004c*/ 	.word	index@(_Z23detect_signals_combinedPKfS0_Piif)
        /*0050*/ 	.word	0x0000000e


	//----- nvinfo : EIATTR_FRAME_SIZE
	.align		4
.L_13:
        /*0054*/ 	.byte	0x04, 0x11
        /*0056*/ 	.short	(.L_15 - .L_14)
	.align		4
.L_14:
        /*0058*/ 	.word	index@(_Z23detect_signals_combinedPKfS0_Piif)
        /*005c*/ 	.word	0x00000000


	//----- nvinfo : EIATTR_MIN_STACK_SIZE
	.align		4
.L_15:
        /*0060*/ 	.byte	0x04, 0x12
        /*0062*/ 	.short	(.L_17 - .L_16)
	.align		4
.L_16:
        /*0064*/ 	.word	index@(_Z23detect_signals_combinedPKfS0_Piif)
        /*0068*/ 	.word	0x00000000


	//----- nvinfo : EIATTR_MIN_STACK_SIZE
	.align		4
.L_17:
        /*006c*/ 	.byte	0x04, 0x12
        /*006e*/ 	.short	(.L_19 - .L_18)
	.align		4
.L_18:
        /*0070*/ 	.word	index@(_Z21moving_average_kernelPKfPfii)
        /*0074*/ 	.word	0x00000000


	//----- nvinfo : EIATTR_MIN_STACK_SIZE
	.align		4
.L_19:
        /*0078*/ 	.byte	0x04, 0x12
        /*007a*/ 	.short	(.L_21 - .L_20)
	.align		4
.L_20:
        /*007c*/ 	.word	index@(_Z35moving_average_kernel_global_memoryPKfPfii)
        /*0080*/ 	.word	0x00000000
.L_21:


//--------------------- .nv.compat                --------------------------
	.section	.nv.compat,"",@"SHT_CUDA_COMPAT_INFO"
	.align	4
        /*0000*/ 	.byte	0x02, 0x09, 0x00, 0x00, 0x02, 0x02, 0x01, 0x00, 0x02, 0x05, 0x05, 0x00, 0x03, 0x07, 0x01, 0x01
        /*0010*/ 	.byte	0x02, 0x03, 0x00, 0x00, 0x02, 0x06, 0x01, 0x00, 0x04, 0x0b, 0x08, 0x00, 0x01, 0x00, 0x00, 0x00
        /*0020*/ 	.byte	0x00, 0x00, 0x00, 0x00


//--------------------- .nv.info._Z23detect_signals_combinedPKfS0_Piif --------------------------
	.section	.nv.info._Z23detect_signals_combinedPKfS0_Piif,"",@"SHT_CUDA_INFO"
	.sectionflags	@""
	.align	4


	//----- nvinfo : EIATTR_CUDA_API_VERSION
	.align		4
        /*0000*/ 	.byte	0x04, 0x37
        /*0002*/ 	.short	(.L_23 - .L_22)
.L_22:
        /*0004*/ 	.word	0x00000082


	//----- nvinfo : EIATTR_KPARAM_INFO
	.align		4
.L_23:
        /*0008*/ 	.byte	0x04, 0x17
        /*000a*/ 	.short	(.L_25 - .L_24)
.L_24:
        /*000c*/ 	.word	0x00000000
        /*0010*/ 	.short	0x0004
        /*0012*/ 	.short	0x001c
        /*0014*/ 	.byte	0x00, 0xf0, 0x11, 0x00


	//----- nvinfo : EIATTR_KPARAM_INFO
	.align		4
.L_25:
        /*0018*/ 	.byte	0x04, 0x17
        /*001a*/ 	.short	(.L_27 - .L_26)
.L_26:
        /*001c*/ 	.word	0x00000000
        /*0020*/ 	.short	0x0003
        /*0022*/ 	.short	0x0018
        /*0024*/ 	.byte	0x00, 0xf0, 0x11, 0x00


	//----- nvinfo : EIATTR_KPARAM_INFO
	.align		4
.L_27:
        /*0028*/ 	.byte	0x04, 0x17
        /*002a*/ 	.short	(.L_29 - .L_28)
.L_28:
        /*002c*/ 	.word	0x00000000
        /*0030*/ 	.short	0x0002
        /*0032*/ 	.short	0x0010
        /*0034*/ 	.byte	0x00, 0xf5, 0x21, 0x00


	//----- nvinfo : EIATTR_KPARAM_INFO
	.align		4
.L_29:
        /*0038*/ 	.byte	0x04, 0x17
        /*003a*/ 	.short	(.L_31 - .L_30)
.L_30:
        /*003c*/ 	.word	0x00000000
        /*0040*/ 	.short	0x0001
        /*0042*/ 	.short	0x0008
        /*0044*/ 	.byte	0x00, 0xf5, 0x21, 0x00


	//----- nvinfo : EIATTR_KPARAM_INFO
	.align		4
.L_31:
        /*0048*/ 	.byte	0x04, 0x17
        /*004a*/ 	.short	(.L_33 - .L_32)
.L_32:
        /*004c*/ 	.word	0x00000000
        /*0050*/ 	.short	0x0000
        /*0052*/ 	.short	0x0000
        /*0054*/ 	.byte	0x00, 0xf5, 0x21, 0x00


	//----- nvinfo : EIATTR_SPARSE_MMA_MASK
	.align		4
.L_33:
        /*0058*/ 	.byte	0x03, 0x50
        /*005a*/ 	.short	0x0000


	//----- nvinfo : EIATTR_MAXREG_COUNT
	.align		4
        /*005c*/ 	.byte	0x03, 0x1b
        /*005e*/ 	.short	0x00ff


	//----- nvinfo : EIATTR_MERCURY_ISA_VERSION
	.align		4
        /*0060*/ 	.byte	0x03, 0x5f
        /*0062*/ 	.short	0x0101


	//----- nvinfo : EIATTR_VRC_CTA_INIT_COUNT
	.align		4
        /*0064*/ 	.byte	0x02, 0x4a
	.zero		1
	.zero		1


	//----- nvinfo : EIATTR_EXIT_INSTR_OFFSETS
	.align		4
        /*0068*/ 	.byte	0x04, 0x1c
        /*006a*/ 	.short	(.L_35 - .L_34)


	//   ....[0]....
.L_34:
        /*006c*/ 	.word	0x00000070


	//   ....[1]....
        /*0070*/ 	.word	0x00000160


	//   ....[2]....
        /*0074*/ 	.word	0x000001d0


	//   ....[3]....
        /*0078*/ 	.word	0x00000210


	//----- nvinfo : EIATTR_CBANK_PARAM_SIZE
	.align		4
.L_35:
        /*007c*/ 	.byte	0x03, 0x19
        /*007e*/ 	.short	0x0020


	//----- nvinfo : EIATTR_PARAM_CBANK
	.align		4
        /*0080*/ 	.byte	0x04, 0x0a
        /*0082*/ 	.short	(.L_37 - .L_36)
	.align		4
.L_36:
        /*0084*/ 	.word	index@(.nv.constant0._Z23detect_signals_combinedPKfS0_Piif)
        /*0088*/ 	.short	0x0380
        /*008a*/ 	.short	0x0020


	//----- nvinfo : EIATTR_SW_WAR
	.align		4
.L_37:
        /*008c*/ 	.byte	0x04, 0x36
        /*008e*/ 	.short	(.L_39 - .L_38)
.L_38:
        /*0090*/ 	.word	0x00000008
.L_39:


//--------------------- .nv.info._Z21moving_average_kernelPKfPfii --------------------------
	.section	.nv.info._Z21moving_average_kernelPKfPfii,"",@"SHT_CUDA_INFO"
	.sectionflags	@""
	.align	4


	//----- nvinfo : EIATTR_CUDA_API_VERSION
	.align		4
        /*0000*/ 	.byte	0x04, 0x37
        /*0002*/ 	.short	(.L_41 - .L_40)
.L_40:
        /*0004*/ 	.word	0x00000082


	//----- nvinfo : EIATTR_KPARAM_INFO
	.align		4
.L_41:
        /*0008*/ 	.byte	0x04, 0x17
        /*000a*/ 	.short	(.L_43 - .L_42)
.L_42:
        /*000c*/ 	.word	0x00000000
        /*0010*/ 	.short	0x0003
        /*0012*/ 	.short	0x0014
        /*0014*/ 	.byte	0x00, 0xf0, 0x11, 0x00


	//----- nvinfo : EIATTR_KPARAM_INFO
	.align		4
.L_43:
        /*0018*/ 	.byte	0x04, 0x17
        /*001a*/ 	.short	(.L_45 - .L_44)
.L_44:
        /*001c*/ 	.word	0x00000000
        /*0020*/ 	.short	0x0002
        /*0022*/ 	.short	0x0010
        /*0024*/ 	.byte	0x00, 0xf0, 0x11, 0x00


	//----- nvinfo : EIATTR_KPARAM_INFO
	.align		4
.L_45:
        /*0028*/ 	.byte	0x04, 0x17
        /*002a*/ 	.short	(.L_47 - .L_46)
.L_46:
        /*002c*/ 	.word	0x00000000
        /*0030*/ 	.short	0x0001
        /*0032*/ 	.short	0x0008
        /*0034*/ 	.byte	0x00, 0xf5, 0x21, 0x00


	//----- nvinfo : EIATTR_KPARAM_INFO
	.align		4
.L_47:
        /*0038*/ 	.byte	0x04, 0x17
        /*003a*/ 	.short	(.L_49 - .L_48)
.L_48:
        /*003c*/ 	.word	0x00000000
        /*0040*/ 	.short	0x0000
        /*0042*/ 	.short	0x0000
        /*0044*/ 	.byte	0x00, 0xf5, 0x21, 0x00


	//----- nvinfo : EIATTR_SPARSE_MMA_MASK
	.align		4
.L_49:
        /*0048*/ 	.byte	0x03, 0x50
        /*004a*/ 	.short	0x0000


	//----- nvinfo : EIATTR_MAXREG_COUNT
	.align		4
        /*004c*/ 	.byte	0x03, 0x1b
        /*004e*/ 	.short	0x00ff


	//----- nvinfo : EIATTR_NUM_BARRIERS
	.align		4
        /*0050*/ 	.byte	0x02, 0x4c
        /*0052*/ 	.byte	0x01
	.zero		1


	//----- nvinfo : EIATTR_MERCURY_ISA_VERSION
	.align		4
        /*0054*/ 	.byte	0x03, 0x5f
        /*0056*/ 	.short	0x0101


	//----- nvinfo : EIATTR_VRC_CTA_INIT_COUNT
	.align		4
        /*0058*/ 	.byte	0x02, 0x4a
	.zero		1
	.zero		1


	//----- nvinfo : EIATTR_EXIT_INSTR_OFFSETS
	.align		4
        /*005c*/ 	.byte	0x04, 0x1c
        /*005e*/ 	.short	(.L_51 - .L_50)


	//   ....[0]....
.L_50:
        /*0060*/ 	.word	0x00000290


	//   ....[1]....
        /*0064*/ 	.word	0x00000dc0


	//   ....[2]....
        /*0068*/ 	.word	0x00000e00


	//----- nvinfo : EIATTR_CRS_STACK_SIZE
	.align		4
.L_51:
        /*006c*/ 	.byte	0x04, 0x1e
        /*006e*/ 	.short	(.L_53 - .L_52)
.L_52:
        /*0070*/ 	.word	0x00000000


	//----- nvinfo : EIATTR_CBANK_PARAM_SIZE
	.align		4
.L_53:
        /*0074*/ 	.byte	0x03, 0x19
        /*0076*/ 	.short	0x0018


	//----- nvinfo : EIATTR_PARAM_CBANK
	.align		4
        /*0078*/ 	.byte	0x04, 0x0a
        /*007a*/ 	.short	(.L_55 - .L_54)
	.align		4
.L_54:
        /*007c*/ 	.word	index@(.nv.constant0._Z21moving_average_kernelPKfPfii)
        /*0080*/ 	.short	0x0380
        /*0082*/ 	.short	0x0018


	//----- nvinfo : EIATTR_SW_WAR
	.align		4
.L_55:
        /*0084*/ 	.byte	0x04, 0x36
        /*0086*/ 	.short	(.L_57 - .L_56)
.L_56:
        /*0088*/ 	.word	0x00000008
.L_57:


//--------------------- .nv.info._Z35moving_average_kernel_global_memoryPKfPfii --------------------------
	.section	.nv.info._Z35moving_average_kernel_global_memoryPKfPfii,"",@"SHT_CUDA_INFO"
	.sectionflags	@""
	.align	4


	//----- nvinfo : EIATTR_CUDA_API_VERSION
	.align		4
        /*0000*/ 	.byte	0x04, 0x37
        /*0002*/ 	.short	(.L_59 - .L_58)
.L_58:
        /*0004*/ 	.word	0x00000082


	//----- nvinfo : EIATTR_KPARAM_INFO
	.align		4
.L_59:
        /*0008*/ 	.byte	0x04, 0x17
        /*000a*/ 	.short	(.L_61 - .L_60)
.L_60:
        /*000c*/ 	.word	0x00000000
        /*0010*/ 	.short	0x0003
        /*0012*/ 	.short	0x0014
        /*0014*/ 	.byte	0x00, 0xf0, 0x11, 0x00


	//----- nvinfo : EIATTR_KPARAM_INFO
	.align		4
.L_61:
        /*0018*/ 	.byte	0x04, 0x17
        /*001a*/ 	.short	(.L_63 - .L_62)
.L_62:
        /*001c*/ 	.word	0x00000000
        /*0020*/ 	.short	0x0002
        /*0022*/ 	.short	0x0010
        /*0024*/ 	.byte	0x00, 0xf0, 0x11, 0x00


	//----- nvinfo : EIATTR_KPARAM_INFO
	.align		4
.L_63:
        /*0028*/ 	.byte	0x04, 0x17
        /*002a*/ 	.short	(.L_65 - .L_64)
.L_64:
        /*002c*/ 	.word	0x00000000
        /*0030*/ 	.short	0x0001
        /*0032*/ 	.short	0x0008
        /*0034*/ 	.byte	0x00, 0xf5, 0x21, 0x00


	//----- nvinfo : EIATTR_KPARAM_INFO
	.align		4
.L_65:
        /*0038*/ 	.byte	0x04, 0x17
        /*003a*/ 	.short	(.L_67 - .L_66)
.L_66:
        /*003c*/ 	.word	0x00000000
        /*0040*/ 	.short	0x0000
        /*0042*/ 	.short	0x0000
        /*0044*/ 	.byte	0x00, 0xf5, 0x21, 0x00


	//----- nvinfo : EIATTR_SPARSE_MMA_MASK
	.align		4
.L_67:
        /*0048*/ 	.byte	0x03, 0x50
        /*004a*/ 	.short	0x0000


	//----- nvinfo : EIATTR_MAXREG_COUNT
	.align		4
        /*004c*/ 	.byte	0x03, 0x1b
        /*004e*/ 	.short	0x00ff


	//----- nvinfo : EIATTR_MERCURY_ISA_VERSION
	.align		4
        /*0050*/ 	.byte	0x03, 0x5f
        /*0052*/ 	.short	0x0101


	//----- nvinfo : EIATTR_VRC_CTA_INIT_COUNT
	.align		4
        /*0054*/ 	.byte	0x02, 0x4a
	.zero		1
	.zero		1


	//----- nvinfo : EIATTR_EXIT_INSTR_OFFSETS
	.align		4
        /*0058*/ 	.byte	0x04, 0x1c
        /*005a*/ 	.short	(.L_69 - .L_68)


	//   ....[0]....
.L_68:
        /*005c*/ 	.word	0x000008a0


	//   ....[1]....
        /*0060*/ 	.word	0x000008c0


	//   ....[2]....
        /*0064*/ 	.word	0x00000900


	//----- nvinfo : EIATTR_CRS_STACK_SIZE
	.align		4
.L_69:
        /*0068*/ 	.byte	0x04, 0x1e
        /*006a*/ 	.short	(.L_71 - .L_70)
.L_70:
        /*006c*/ 	.word	0x00000000


	//----- nvinfo : EIATTR_CBANK_PARAM_SIZE
	.align		4
.L_71:
        /*0070*/ 	.byte	0x03, 0x19
        /*0072*/ 	.short	0x0018


	//----- nvinfo : EIATTR_PARAM_CBANK
	.align		4
        /*0074*/ 	.byte	0x04, 0x0a
        /*0076*/ 	.short	(.L_73 - .L_72)
	.align		4
.L_72:
        /*0078*/ 	.word	index@(.nv.constant0._Z35moving_average_kernel_global_memoryPKfPfii)
        /*007c*/ 	.short	0x0380
        /*007e*/ 	.short	0x0018


	//----- nvinfo : EIATTR_SW_WAR
	.align		4
.L_73:
        /*0080*/ 	.byte	0x04, 0x36
        /*0082*/ 	.short	(.L_75 - .L_74)
.L_74:
        /*0084*/ 	.word	0x00000008
.L_75:


//--------------------- .nv.callgraph             --------------------------
	.section	.nv.callgraph,"",@"SHT_CUDA_CALLGRAPH"
	.align	4
	.sectionentsize	8
	.align		4
        /*0000*/ 	.word	0x00000000
	.align		4
        /*0004*/ 	.word	0xffffffff
	.align		4
        /*0008*/ 	.word	0x00000000
	.align		4
        /*000c*/ 	.word	0xfffffffe
	.align		4
        /*0010*/ 	.word	0x00000000
	.align		4
        /*0014*/ 	.word	0xfffffffd
	.align		4
        /*0018*/ 	.word	0x00000000
	.align		4
        /*001c*/ 	.word	0xfffffffc


//--------------------- .text._Z23detect_signals_combinedPKfS0_Piif --------------------------
	.section	.text._Z23detect_signals_combinedPKfS0_Piif,"ax",@progbits
	.align	128
        .global         _Z23detect_signals_combinedPKfS0_Piif
        .type           _Z23detect_signals_combinedPKfS0_Piif,@function
        .size           _Z23detect_signals_combinedPKfS0_Piif,(.L_x_52 - _Z23detect_signals_combinedPKfS0_Piif)
        .other          _Z23detect_signals_combinedPKfS0_Piif,@"STO_CUDA_ENTRY STV_DEFAULT"
_Z23detect_signals_combinedPKfS0_Piif:
.text._Z23detect_signals_combinedPKfS0_Piif:
[----:B------:R-:W-:Y:S01]  /*0000*/  LDC R1, c[0x0][0x37c] ;  /* 0x0000df00ff017b82 */ /* 0x000fe20000000800 */
[----:B------:R-:W0:Y:S07]  /*0010*/  S2R R0, SR_TID.X ;  /* 0x0000000000007919 */ /* 0x000e2e0000002100 */
[----:B------:R-:W0:Y:S01]  /*0020*/  S2UR UR4, SR_CTAID.X ;  /* 0x00000000000479c3 */ /* 0x000e220000002500 */
[----:B------:R-:W1:Y:S07]  /*0030*/  LDCU UR5, c[0x0][0x398] ;  /* 0x00007300ff0577ac */ /* 0x000e6e0008000800 */
[----:B------:R-:W0:Y:S02]  /*0040*/  LDC R9, c[0x0][0x360] ;  /* 0x0000d800ff097b82 */ /* 0x000e240000000800 */
[----:B0-----:R-:W-:-:S05]  /*0050*/  IMAD R9, R9, UR4, R0 ;  /* 0x0000000409097c24 */ /* 0x001fca000f8e0200 */
[----:B-1----:R-:W-:-:S13]  /*0060*/  ISETP.GE.AND P0, PT, R9, UR5, PT ;  /* 0x0000000509007c0c */ /* 0x002fda000bf06270 */
[----:B------:R-:W-:Y:S05]  /*0070*/  @P0 EXIT ;  /* 0x000000000000094d */ /* 0x000fea0003800000 */
[----:B------:R-:W0:Y:S01]  /*0080*/  LDC.64 R4, c[0x0][0x388] ;  /* 0x0000e200ff047b82 */ /* 0x000e220000000a00 */
[----:B------:R-:W1:Y:S01]  /*0090*/  LDCU.64 UR4, c[0x0][0x358] ;  /* 0x00006b00ff0477ac */ /* 0x000e620008000a00 */
[----:B------:R-:W2:Y:S06]  /*00a0*/  LDCU UR6, c[0x0][0x39c] ;  /* 0x00007380ff0677ac */ /* 0x000eac0008000800 */
[----:B------:R-:W3:Y:S01]  /*00b0*/  LDC.64 R2, c[0x0][0x380] ;  /* 0x0000e000ff027b82 */ /* 0x000ee20000000a00 */
[----:B0-----:R-:W-:-:S06]  /*00c0*/  IMAD.WIDE R4, R9, 0x4, R4 ;  /* 0x0000000409047825 */ /* 0x001fcc00078e0204 */
[----:B-1----:R-:W2:Y:S01]  /*00d0*/  LDG.E R4, desc[UR4][R4.64] ;  /* 0x0000000404047981 */ /* 0x002ea2000c1e1900 */
[----:B---3--:R-:W-:-:S06]  /*00e0*/  IMAD.WIDE R2, R9, 0x4, R2 ;  /* 0x0000000409027825 */ /* 0x008fcc00078e0202 */
[----:B------:R-:W3:Y:S01]  /*00f0*/  LDG.E R2, desc[UR4][R2.64] ;  /* 0x0000000402027981 */ /* 0x000ee2000c1e1900 */
[----:B--2---:R-:W-:-:S05]  /*0100*/  FADD R7, R4, UR6 ;  /* 0x0000000604077e21 */ /* 0x004fca0008000000 */
[----:B---3--:R-:W-:-:S13]  /*0110*/  FSETP.GT.AND P0, PT, R2, R7, PT ;  /* 0x000000070200720b */ /* 0x008fda0003f04000 */
[----:B------:R-:W0:Y:S01]  /*0120*/  @P0 LDC.64 R6, c[0x0][0x390] ;  /* 0x0000e400ff060b82 */ /* 0x000e220000000a00 */
[----:B------:R-:W-:Y:S01]  /*0130*/  @P0 MOV R11, 0x1 ;  /* 0x00000001000b0802 */ /* 0x000fe20000000f00 */
[----:B0-----:R-:W-:-:S05]  /*0140*/  @P0 IMAD.WIDE R6, R9, 0x4, R6 ;  /* 0x0000000409060825 */ /* 0x001fca00078e0206 */
[----:B------:R0:W-:Y:S01]  /*0150*/  @P0 STG.E desc[UR4][R6.64], R11 ;  /* 0x0000000b06000986 */ /* 0x0001e2000c101904 */
[----:B------:R-:W-:Y:S05]  /*0160*/  @P0 EXIT ;  /* 0x000000000000094d */ /* 0x000fea0003800000 */
[----:B------:R-:W-:-:S05]  /*0170*/  FADD R3, R4, -UR6 ;  /* 0x8000000604037e21 */ /* 0x000fca0008000000 */
[----:B------:R-:W-:-:S13]  /*0180*/  FSETP.GEU.AND P0, PT, R2, R3, PT ;  /* 0x000000030200720b */ /* 0x000fda0003f0e000 */
[----:B------:R-:W1:Y:S01]  /*0190*/  @!P0 LDC.64 R2, c[0x0][0x390] ;  /* 0x0000e400ff028b82 */ /* 0x000e620000000a00 */
[----:B------:R-:W-:Y:S01]  /*01a0*/  @!P0 MOV R5, 0xffffffff ;  /* 0xffffffff00058802 */ /* 0x000fe20000000f00 */
[----:B-1----:R-:W-:-:S05]  /*01b0*/  @!P0 IMAD.WIDE R2, R9, 0x4, R2 ;  /* 0x0000000409028825 */ /* 0x002fca00078e0202 */
[----:B------:R1:W-:Y:S01]  /*01c0*/  @!P0 STG.E desc[UR4][R2.64], R5 ;  /* 0x0000000502008986 */ /* 0x0003e2000c101904 */
[----:B------:R-:W-:Y:S05]  /*01d0*/  @!P0 EXIT ;  /* 0x000000000000894d */ /* 0x000fea0003800000 */
[----:B-1----:R-:W1:Y:S02]  /*01e0*/  LDC.64 R2, c[0x0][0x390] ;  /* 0x0000e400ff027b82 */ /* 0x002e640000000a00 */
[----:B-1----:R-:W-:-:S05]  /*01f0*/  IMAD.WIDE R2, R9, 0x4, R2 ;  /* 0x0000000409027825 */ /* 0x002fca00078e0202 */
[----:B------:R-:W-:Y:S01]  /*0200*/  STG.E desc[UR4][R2.64], RZ ;  /* 0x000000ff02007986 */ /* 0x000fe2000c101904 */
[----:B------:R-:W-:Y:S05]  /*0210*/  EXIT ;  /* 0x000000000000794d */ /* 0x000fea0003800000 */
.L_x_0:
[----:B------:R-:W-:-:S00]  /*0220*/  BRA `(.L_x_0) ;  /* 0xfffffffc00fc7947 */ /* 0x000fc0000383ffff */
[----:B------:R-:W-:-:S00]  /*0230*/  NOP ;  /* 0x0000000000007918 */ /* 0x000fc00000000000 */
        /* <DEDUP_REMOVED lines=12> */
.L_x_52:


//--------------------- .text._Z21moving_average_kernelPKfPfii --------------------------
	.section	.text._Z21moving_average_kernelPKfPfii,"ax",@progbits
	.align	128
        .global         _Z21moving_average_kernelPKfPfii
        .type           _Z21moving_average_kernelPKfPfii,@function
        .size           _Z21moving_average_kernelPKfPfii,(.L_x_50 - _Z21moving_average_kernelPKfPfii)
        .other          _Z21moving_average_kernelPKfPfii,@"STO_CUDA_ENTRY STV_DEFAULT"
_Z21moving_average_kernelPKfPfii:
.text._Z21moving_average_kernelPKfPfii:
[----:B------:R-:W-:Y:S08]  /*0000*/  LDC R1, c[0x0][0x37c] ;  /* 0x0000df00ff017b82 */ /* 0x000ff00000000800 */
[----:B------:R-:W0:Y:S01]  /*0010*/  S2UR UR4, SR_CTAID.X ;  /* 0x00000000000479c3 */ /* 0x000e220000002500 */
[----:B------:R-:W1:Y:S01]  /*0020*/  S2R R9, SR_TID.X ;  /* 0x0000000000097919 */ /* 0x000e620000002100 */
[----:B------:R-:W2:Y:S01]  /*0030*/  LDCU.64 UR8, c[0x0][0x358] ;  /* 0x00006b00ff0877ac */ /* 0x000ea20008000a00 */
[----:B------:R-:W-:Y:S01]  /*0040*/  BSSY.RECONVERGENT B0, `(.L_x_1) ;  /* 0x0000022000007945 */ /* 0x000fe20003800200 */
[----:B------:R-:W3:Y:S04]  /*0050*/  LDCU.64 UR6, c[0x0][0x380] ;  /* 0x00007000ff0677ac */ /* 0x000ee80008000a00 */
[----:B------:R-:W0:Y:S08]  /*0060*/  LDC R8, c[0x0][0x360] ;  /* 0x0000d800ff087b82 */ /* 0x000e300000000800 */
[----:B------:R-:W4:Y:S01]  /*0070*/  LDC.64 R2, c[0x0][0x390] ;  /* 0x0000e400ff027b82 */ /* 0x000f220000000a00 */
[----:B0-----:R-:W-:-:S02]  /*0080*/  IMAD R0, R8, UR4, R8 ;  /* 0x0000000408007c24 */ /* 0x001fc4000f8e0208 */
[C---:B-1----:R-:W-:Y:S02]  /*0090*/  IMAD R5, R8.reuse, UR4, R9 ;  /* 0x0000000408057c24 */ /* 0x042fe4000f8e0209 */
[----:B----4-:R-:W-:Y:S02]  /*00a0*/  IMAD R4, R8, UR4, -R3 ;  /* 0x0000000408047c24 */ /* 0x010fe4000f8e0a03 */
[----:B------:R-:W-:-:S03]  /*00b0*/  VIADD R3, R2, 0xffffffff ;  /* 0xffffffff02037836 */ /* 0x000fc60000000000 */
[----:B------:R-:W-:Y:S02]  /*00c0*/  VIMNMX R4, PT, PT, R4, -0x1, !PT ;  /* 0xffffffff04047848 */ /* 0x000fe40007fe0100 */
[----:B------:R-:W-:-:S03]  /*00d0*/  VIADDMNMX.U32 R0, R0, 0xffffffff, R3, PT ;  /* 0xffffffff00007846 */ /* 0x000fc60003800003 */
[----:B------:R-:W-:-:S04]  /*00e0*/  VIADD R3, R4, 0x1 ;  /* 0x0000000104037836 */ /* 0x000fc80000000000 */
[----:B------:R-:W-:-:S05]  /*00f0*/  IMAD.IADD R0, R0, 0x1, -R3 ;  /* 0x0000000100007824 */ /* 0x000fca00078e0a03 */
[----:B------:R-:W-:-:S13]  /*0100*/  ISETP.GT.AND P0, PT, R9, R0, PT ;  /* 0x000000000900720c */ /* 0x000fda0003f04270 */
[----:B--23--:R-:W-:Y:S05]  /*0110*/  @P0 BRA `(.L_x_2) ;  /* 0x0000000000500947 */ /* 0x00cfea0003800000 */
[----:B------:R-:W0:Y:S02]  /*0120*/  LDC R2, c[0x0][0x390] ;  /* 0x0000e400ff027b82 */ /* 0x000e240000000800 */
.L_x_5:
[----:B------:R-:W-:Y:S01]  /*0130*/  IMAD.IADD R7, R3, 0x1, R9 ;  /* 0x0000000103077824 */ /* 0x000fe200078e0209 */
[----:B------:R-:W-:Y:S04]  /*0140*/  BSSY.RECONVERGENT B1, `(.L_x_3) ;  /* 0x000000e000017945 */ /* 0x000fe80003800200 */
[----:B0-----:R-:W-:-:S13]  /*0150*/  ISETP.GE.AND P0, PT, R7, R2, PT ;  /* 0x000000020700720c */ /* 0x001fda0003f06270 */
[----:B------:R-:W-:Y:S05]  /*0160*/  @P0 BRA `(.L_x_4) ;  /* 0x00000000002c0947 */ /* 0x000fea0003800000 */
[----:B------:R-:W-:Y:S02]  /*0170*/  SHF.R.S32.HI R7, RZ, 0x1f, R9 ;  /* 0x0000001fff077819 */ /* 0x000fe40000011409 */
[----:B------:R-:W-:-:S04]  /*0180*/  IADD3 R10, P0, PT, R4, R9, RZ ;  /* 0x00000009040a7210 */ /* 0x000fc80007f1e0ff */
[----:B------:R-:W-:Y:S02]  /*0190*/  LEA.HI.X.SX32 R7, R4, R7, 0x1, P0 ;  /* 0x0000000704077211 */ /* 0x000fe400000f0eff */
[----:B------:R-:W-:-:S04]  /*01a0*/  LEA R6, P0, R10, UR6, 0x2 ;  /* 0x000000060a067c11 */ /* 0x000fc8000f8010ff */
[----:B------:R-:W-:-:S05]  /*01b0*/  LEA.HI.X R7, R10, UR7, R7, 0x2, P0 ;  /* 0x000000070a077c11 */ /* 0x000fca00080f1407 */
[----:B------:R-:W2:Y:S01]  /*01c0*/  LDG.E R6, desc[UR8][R6.64+0x4] ;  /* 0x0000040806067981 */ /* 0x000ea2000c1e1900 */
[----:B------:R-:W0:Y:S01]  /*01d0*/  S2UR UR5, SR_CgaCtaId ;  /* 0x00000000000579c3 */ /* 0x000e220000008800 */
[----:B------:R-:W-:Y:S02]  /*01e0*/  UMOV UR4, 0x400 ;  /* 0x0000040000047882 */ /* 0x000fe40000000000 */
[----:B0-----:R-:W-:-:S06]  /*01f0*/  ULEA UR4, UR5, UR4, 0x18 ;  /* 0x0000000405047291 */ /* 0x001fcc000f8ec0ff */
[----:B------:R-:W-:-:S05]  /*0200*/  LEA R11, R9, UR4, 0x2 ;  /* 0x00000004090b7c11 */ /* 0x000fca000f8e10ff */
[----:B--2---:R0:W-:Y:S02]  /*0210*/  STS [R11], R6 ;  /* 0x000000060b007388 */ /* 0x0041e40000000800 */
.L_x_4:
[----:B------:R-:W-:Y:S05]  /*0220*/  BSYNC.RECONVERGENT B1 ;  /* 0x0000000000017941 */ /* 0x000fea0003800200 */
.L_x_3:
[----:B------:R-:W-:-:S05]  /*0230*/  IMAD.IADD R9, R8, 0x1, R9 ;  /* 0x0000000108097824 */ /* 0x000fca00078e0209 */
[----:B------:R-:W-:-:S13]  /*0240*/  ISETP.GT.AND P0, PT, R9, R0, PT ;  /* 0x000000000900720c */ /* 0x000fda0003f04270 */
[----:B------:R-:W-:Y:S05]  /*0250*/  @!P0 BRA `(.L_x_5) ;  /* 0xfffffffc00b48947 */ /* 0x000fea000383ffff */
.L_x_2:
[----:B------:R-:W-:Y:S05]  /*0260*/  BSYNC.RECONVERGENT B0 ;  /* 0x0000000000007941 */ /* 0x000fea0003800200 */
.L_x_1:
[----:B------:R-:W-:Y:S01]  /*0270*/  BAR.SYNC.DEFER_BLOCKING 0x0 ;  /* 0x0000000000007b1d */ /* 0x000fe20000010000 */
[----:B------:R-:W-:-:S13]  /*0280*/  ISETP.GE.AND P0, PT, R5, R2, PT ;  /* 0x000000020500720c */ /* 0x000fda0003f06270 */
[----:B------:R-:W-:Y:S05]  /*0290*/  @P0 EXIT ;  /* 0x000000000000094d */ /* 0x000fea0003800000 */
[----:B------:R-:W1:Y:S02]  /*02a0*/  LDCU UR10, c[0x0][0x394] ;  /* 0x00007280ff0a77ac */ /* 0x000e640008000800 */
[----:B-1----:R-:W-:-:S06]  /*02b0*/  UIADD3 UR4, UPT, UPT, UR10, -0x1, URZ ;  /* 0xffffffff0a047890 */ /* 0x002fcc000fffe0ff */
[----:B------:R-:W-:-:S13]  /*02c0*/  ISETP.GE.AND P0, PT, R5, UR4, PT ;  /* 0x0000000405007c0c */ /* 0x000fda000bf06270 */
[----:B------:R-:W-:Y:S05]  /*02d0*/  @!P0 BRA `(.L_x_6) ;  /* 0x0000000800bc8947 */ /* 0x000fea0003800000 */
[----:B------:R-:W-:Y:S01]  /*02e0*/  UISETP.GE.AND UP0, UPT, UR10, 0x1, UPT ;  /* 0x000000010a00788c */ /* 0x000fe2000bf06270 */
[----:B------:R-:W-:-:S08]  /*02f0*/  IMAD.MOV.U32 R3, RZ, RZ, RZ ;  /* 0x000000ffff037224 */ /* 0x000fd000078e00ff */
[----:B------:R-:W-:Y:S05]  /*0300*/  BRA.U !UP0, `(.L_x_7) ;  /* 0x0000000908647547 */ /* 0x000fea000b800000 */
[----:B------:R-:W-:Y:S01]  /*0310*/  UISETP.GE.U32.AND UP0, UPT, UR10, 0x8, UPT ;  /* 0x000000080a00788c */ /* 0x000fe2000bf06070 */
[----:B------:R-:W-:Y:S01]  /*0320*/  LOP3.LUT R4, RZ, R4, RZ, 0x33, !PT ;  /* 0x00000004ff047212 */ /* 0x000fe200078e33ff */
[----:B------:R-:W-:Y:S01]  /*0330*/  ULOP3.LUT UR6, UR10, 0x7, URZ, 0xc0, !UPT ;  /* 0x000000070a067892 */ /* 0x000fe2000f8ec0ff */
[----:B------:R-:W-:-:S03]  /*0340*/  CS2R R2, SRZ ;  /* 0x0000000000027805 */ /* 0x000fc6000001ff00 */
[----:B0-----:R-:W-:Y:S01]  /*0350*/  IMAD.IADD R11, R5, 0x1, R4 ;  /* 0x00000001050b7824 */ /* 0x001fe200078e0204 */
[----:B------:R-:W-:Y:S02]  /*0360*/  UISETP.NE.AND UP1, UPT, UR6, URZ, UPT ;  /* 0x000000ff0600728c */ /* 0x000fe4000bf25270 */
[----:B------:R-:W-:Y:S09]  /*0370*/  BRA.U !UP0, `(.L_x_8) ;  /* 0x0000000108fc7547 */ /* 0x000ff2000b800000 */
[----:B------:R-:W0:Y:S01]  /*0380*/  S2UR UR5, SR_CgaCtaId ;  /* 0x00000000000579c3 */ /* 0x000e220000008800 */
[----:B------:R-:W-:Y:S01]  /*0390*/  ULOP3.LUT UR7, UR10, 0x7ffffff8, URZ, 0xc0, !UPT ;  /* 0x7ffffff80a077892 */ /* 0x000fe2000f8ec0ff */
[----:B------:R-:W-:Y:S01]  /*03a0*/  IMAD.MOV.U32 R3, RZ, RZ, RZ ;  /* 0x000000ffff037224 */ /* 0x000fe200078e00ff */
[----:B------:R-:W-:-:S04]  /*03b0*/  UMOV UR4, 0x400 ;  /* 0x0000040000047882 */ /* 0x000fc80000000000 */
[----:B------:R-:W-:Y:S01]  /*03c0*/  IMAD.U32 R2, RZ, RZ, UR7 ;  /* 0x00000007ff027e24 */ /* 0x000fe2000f8e00ff */
[----:B------:R-:W1:Y:S01]  /*03d0*/  LDC.64 R6, c[0x0][0x380] ;  /* 0x0000e000ff067b82 */ /* 0x000e620000000a00 */
[----:B0-----:R-:W-:-:S03]  /*03e0*/  ULEA UR5, UR5, UR4, 0x18 ;  /* 0x0000000405057291 */ /* 0x001fc6000f8ec0ff */
[----:B------:R-:W-:-:S09]  /*03f0*/  UMOV UR4, URZ ;  /* 0x000000ff00047c82 */ /* 0x000fd20008000000 */
.L_x_9:
[----:B------:R-:W-:Y:S01]  /*0400*/  VIADD R19, R11, -UR4 ;  /* 0x800000040b137c36 */ /* 0x000fe20008000000 */
[----:B------:R-:W-:-:S03]  /*0410*/  ULOP3.LUT UR7, URZ, UR4, URZ, 0x33, !UPT ;  /* 0x00000004ff077292 */ /* 0x000fc6000f8e33ff */
[C---:B------:R-:W-:Y:S01]  /*0420*/  VIADD R13, R19.reuse, 0xfffffffe ;  /* 0xfffffffe130d7836 */ /* 0x040fe20000000000 */
[CC--:B------:R-:W-:Y:S01]  /*0430*/  ISETP.GT.AND P5, PT, R19.reuse, R0.reuse, PT ;  /* 0x000000001300720c */ /* 0x0c0fe20003fa4270 */
[C---:B------:R-:W-:Y:S01]  /*0440*/  VIADD R15, R19.reuse, 0xfffffffd ;  /* 0xfffffffd130f7836 */ /* 0x040fe20000000000 */
[----:B------:R-:W-:Y:S01]  /*0450*/  LEA R18, R19, UR5, 0x2 ;  /* 0x0000000513127c11 */ /* 0x000fe2000f8e10ff */
[----:B------:R-:W-:Y:S01]  /*0460*/  VIADD R9, R11, UR7 ;  /* 0x000000070b097c36 */ /* 0x000fe20008000000 */
[C---:B------:R-:W-:Y:S01]  /*0470*/  ISETP.LT.OR P5, PT, R19.reuse, RZ, P5 ;  /* 0x000000ff1300720c */ /* 0x040fe20002fa1670 */
[----:B------:R-:W-:Y:S01]  /*0480*/  VIADD R17, R19, 0xfffffffa ;  /* 0xfffffffa13117836 */ /* 0x000fe20000000000 */
[-C--:B------:R-:W-:Y:S02]  /*0490*/  ISETP.GT.AND P4, PT, R13, R0.reuse, PT ;  /* 0x000000000d00720c */ /* 0x080fe40003f84270 */
[-C--:B------:R-:W-:Y:S02]  /*04a0*/  ISETP.GT.AND P0, PT, R9, R0.reuse, PT ;  /* 0x000000000900720c */ /* 0x080fe40003f04270 */
[----:B------:R-:W-:-:S02]  /*04b0*/  ISETP.GT.AND P3, PT, R15, R0, PT ;  /* 0x000000000f00720c */ /* 0x000fc40003f64270 */
[----:B------:R-:W-:Y:S01]  /*04c0*/  ISETP.GT.AND P0, PT, R9, -0x1, !P0 ;  /* 0xffffffff0900780c */ /* 0x000fe20004704270 */
[----:B------:R-:W-:Y:S01]  /*04d0*/  VIADD R9, R5, -UR4 ;  /* 0x8000000405097c36 */ /* 0x000fe20008000000 */
[----:B------:R-:W-:Y:S01]  /*04e0*/  ISETP.GT.AND P4, PT, R13, -0x1, !P4 ;  /* 0xffffffff0d00780c */ /* 0x000fe20006784270 */
[----:B------:R-:W-:Y:S01]  /*04f0*/  VIADD R13, R19, 0xfffffffc ;  /* 0xfffffffc130d7836 */ /* 0x000fe20000000000 */
[----:B------:R-:W-:Y:S01]  /*0500*/  ISETP.GT.AND P3, PT, R15, -0x1, !P3 ;  /* 0xffffffff0f00780c */ /* 0x000fe20005f64270 */
[----:B------:R-:W0:Y:S01]  /*0510*/  @!P5 LDS R4, [R18] ;  /* 0x000000001204d984 */ /* 0x000e220000000800 */
[----:B------:R-:W-:Y:S02]  /*0520*/  VIADD R15, R19, 0xfffffffb ;  /* 0xfffffffb130f7836 */ /* 0x000fe40000000000 */
[----:B-1----:R-:W-:Y:S01]  /*0530*/  IMAD.WIDE R8, R9, 0x4, R6 ;  /* 0x0000000409087825 */ /* 0x002fe200078e0206 */
[-C--:B------:R-:W-:Y:S02]  /*0540*/  ISETP.GT.AND P2, PT, R13, R0.reuse, PT ;  /* 0x000000000d00720c */ /* 0x080fe40003f44270 */
[----:B------:R-:W-:-:S02]  /*0550*/  ISETP.GT.AND P1, PT, R15, R0, PT ;  /* 0x000000000f00720c */ /* 0x000fc40003f24270 */
[----:B------:R-:W-:Y:S01]  /*0560*/  ISETP.GT.AND P2, PT, R13, -0x1, !P2 ;  /* 0xffffffff0d00780c */ /* 0x000fe20005744270 */
[----:B------:R-:W2:Y:S01]  /*0570*/  @!P0 LDG.E R10, desc[UR8][R8.64+-0x4] ;  /* 0xfffffc08080a8981 */ /* 0x000ea2000c1e1900 */
[----:B------:R-:W-:Y:S01]  /*0580*/  ISETP.GT.AND P1, PT, R15, -0x1, !P1 ;  /* 0xffffffff0f00780c */ /* 0x000fe20004f24270 */
[----:B------:R-:W-:Y:S01]  /*0590*/  VIADD R15, R19, 0xfffffff9 ;  /* 0xfffffff9130f7836 */ /* 0x000fe20000000000 */
[CC--:B------:R-:W-:Y:S01]  /*05a0*/  ISETP.GT.AND P6, PT, R17.reuse, R0.reuse, PT ;  /* 0x000000001100720c */ /* 0x0c0fe20003fc4270 */
[----:B------:R-:W3:Y:S03]  /*05b0*/  @!P4 LDG.E R12, desc[UR8][R8.64+-0x8] ;  /* 0xfffff808080cc981 */ /* 0x000ee6000c1e1900 */
[----:B------:R-:W-:Y:S01]  /*05c0*/  ISETP.GT.AND P6, PT, R17, -0x1, !P6 ;  /* 0xffffffff1100780c */ /* 0x000fe200077c4270 */
[----:B------:R-:W4:Y:S04]  /*05d0*/  @!P3 LDG.E R13, desc[UR8][R8.64+-0xc] ;  /* 0xfffff408080db981 */ /* 0x000f28000c1e1900 */
[----:B------:R-:W5:Y:S08]  /*05e0*/  @!P2 LDG.E R14, desc[UR8][R8.64+-0x10] ;  /* 0xfffff008080ea981 */ /* 0x000f70000c1e1900 */
[----:B------:R-:W5:Y:S04]  /*05f0*/  @!P6 LDG.E R16, desc[UR8][R8.64+-0x18] ;  /* 0xffffe8080810e981 */ /* 0x000f68000c1e1900 */
[----:B------:R-:W0:Y:S01]  /*0600*/  @P5 LDG.E R4, desc[UR8][R8.64] ;  /* 0x0000000808045981 */ /* 0x000e22000c1e1900 */
[----:B------:R-:W-:-:S04]  /*0610*/  ISETP.GT.AND P5, PT, R15, R0, PT ;  /* 0x000000000f00720c */ /* 0x000fc80003fa4270 */
[----:B------:R-:W-:Y:S02]  /*0620*/  ISETP.GT.AND P5, PT, R15, -0x1, !P5 ;  /* 0xffffffff0f00780c */ /* 0x000fe40006fa4270 */
[----:B------:R-:W5:Y:S11]  /*0630*/  @!P1 LDG.E R15, desc[UR8][R8.64+-0x14] ;  /* 0xffffec08080f9981 */ /* 0x000f76000c1e1900 */
[----:B------:R-:W5:Y:S01]  /*0640*/  @!P5 LDG.E R17, desc[UR8][R8.64+-0x1c] ;  /* 0xffffe4080811d981 */ /* 0x000f62000c1e1900 */
[----:B------:R-:W-:-:S03]  /*0650*/  UIADD3 UR4, UPT, UPT, UR4, 0x8, URZ ;  /* 0x0000000804047890 */ /* 0x000fc6000fffe0ff */
[----:B------:R-:W2:Y:S04]  /*0660*/  @P0 LDS R10, [R18+-0x4] ;  /* 0xfffffc00120a0984 */ /* 0x000ea80000000800 */
[----:B------:R-:W3:Y:S04]  /*0670*/  @P4 LDS R12, [R18+-0x8] ;  /* 0xfffff800120c4984 */ /* 0x000ee80000000800 */
[----:B------:R-:W4:Y:S04]  /*0680*/  @P3 LDS R13, [R18+-0xc] ;  /* 0xfffff400120d3984 */ /* 0x000f280000000800 */
[----:B------:R-:W5:Y:S04]  /*0690*/  @P2 LDS R14, [R18+-0x10] ;  /* 0xfffff000120e2984 */ /* 0x000f680000000800 */
[----:B------:R-:W-:Y:S04]  /*06a0*/  @P6 LDS R16, [R18+-0x18] ;  /* 0xffffe80012106984 */ /* 0x000fe80000000800 */
[----:B------:R-:W1:Y:S04]  /*06b0*/  @P1 LDS R15, [R18+-0x14] ;  /* 0xffffec00120f1984 */ /* 0x000e680000000800 */
[----:B------:R-:W1:Y:S01]  /*06c0*/  @P5 LDS R17, [R18+-0x1c] ;  /* 0xffffe40012115984 */ /* 0x000e620000000800 */
[----:B0-----:R-:W-:-:S04]  /*06d0*/  FADD R3, R4, R3 ;  /* 0x0000000304037221 */ /* 0x001fc80000000000 */
[----:B--2---:R-:W-:-:S04]  /*06e0*/  FADD R3, R3, R10 ;  /* 0x0000000a03037221 */ /* 0x004fc80000000000 */
[----:B---3--:R-:W-:Y:S01]  /*06f0*/  FADD R12, R3, R12 ;  /* 0x0000000c030c7221 */ /* 0x008fe20000000000 */
[----:B------:R-:W-:-:S03]  /*0700*/  ISETP.NE.AND P0, PT, R2, UR4, PT ;  /* 0x0000000402007c0c */ /* 0x000fc6000bf05270 */
[----:B----4-:R-:W-:-:S04]  /*0710*/  FADD R13, R12, R13 ;  /* 0x0000000d0c0d7221 */ /* 0x010fc80000000000 */
[----:B-----5:R-:W-:-:S04]  /*0720*/  FADD R14, R13, R14 ;  /* 0x0000000e0d0e7221 */ /* 0x020fc80000000000 */
[----:B-1----:R-:W-:-:S04]  /*0730*/  FADD R15, R14, R15 ;  /* 0x0000000f0e0f7221 */ /* 0x002fc80000000000 */
[----:B------:R-:W-:-:S04]  /*0740*/  FADD R16, R15, R16 ;  /* 0x000000100f107221 */ /* 0x000fc80000000000 */
[----:B------:R-:W-:Y:S01]  /*0750*/  FADD R3, R16, R17 ;  /* 0x0000001110037221 */ /* 0x000fe20000000000 */
[----:B------:R-:W-:Y:S06]  /*0760*/  @P0 BRA `(.L_x_9) ;  /* 0xfffffffc00240947 */ /* 0x000fec000383ffff */
.L_x_8:
[----:B------:R-:W-:Y:S05]  /*0770*/  BRA.U !UP1, `(.L_x_7) ;  /* 0x0000000509487547 */ /* 0x000fea000b800000 */
[----:B------:R-:W0:Y:S01]  /*0780*/  LDCU UR4, c[0x0][0x394] ;  /* 0x00007280ff0477ac */ /* 0x000e220008000800 */
[----:B------:R-:W-:Y:S02]  /*0790*/  UISETP.GE.U32.AND UP0, UPT, UR6, 0x4, UPT ;  /* 0x000000040600788c */ /* 0x000fe4000bf06070 */
[----:B0-----:R-:W-:-:S04]  /*07a0*/  ULOP3.LUT UR7, UR4, 0x3, URZ, 0xc0, !UPT ;  /* 0x0000000304077892 */ /* 0x001fc8000f8ec0ff */
[----:B------:R-:W-:-:S03]  /*07b0*/  UISETP.NE.AND UP1, UPT, UR7, URZ, UPT ;  /* 0x000000ff0700728c */ /* 0x000fc6000bf25270 */
[----:B------:R-:W-:Y:S08]  /*07c0*/  BRA.U !UP0, `(.L_x_10) ;  /* 0x0000000108847547 */ /* 0x000ff0000b800000 */
[----:B------:R-:W0:Y:S01]  /*07d0*/  LDC.64 R6, c[0x0][0x380] ;  /* 0x0000e000ff067b82 */ /* 0x000e220000000a00 */
[----:B------:R-:W-:Y:S01]  /*07e0*/  LOP3.LUT R4, RZ, R2, RZ, 0x33, !PT ;  /* 0x00000002ff047212 */ /* 0x000fe200078e33ff */
[--C-:B------:R-:W-:Y:S02]  /*07f0*/  IMAD.IADD R17, R11, 0x1, -R2.reuse ;  /* 0x000000010b117824 */ /* 0x100fe400078e0a02 */
[----:B------:R-:W-:Y:S02]  /*0800*/  IMAD.IADD R9, R5, 0x1, -R2 ;  /* 0x0000000105097824 */ /* 0x000fe400078e0a02 */
[----:B------:R-:W-:Y:S01]  /*0810*/  IMAD.IADD R13, R11, 0x1, R4 ;  /* 0x000000010b0d7824 */ /* 0x000fe200078e0204 */
[C---:B------:R-:W-:Y:S01]  /*0820*/  ISETP.GT.AND P0, PT, R17.reuse, R0, PT ;  /* 0x000000001100720c */ /* 0x040fe20003f04270 */
[----:B------:R-:W-:-:S03]  /*0830*/  VIADD R15, R17, 0xfffffffe ;  /* 0xfffffffe110f7836 */ /* 0x000fc60000000000 */
[-C--:B------:R-:W-:Y:S02]  /*0840*/  ISETP.GT.AND P1, PT, R13, R0.reuse, PT ;  /* 0x000000000d00720c */ /* 0x080fe40003f24270 */
[----:B------:R-:W-:Y:S02]  /*0850*/  ISETP.GT.AND P0, PT, R17, -0x1, !P0 ;  /* 0xffffffff1100780c */ /* 0x000fe40004704270 */
[----:B------:R-:W-:Y:S01]  /*0860*/  ISETP.GT.AND P1, PT, R13, -0x1, !P1 ;  /* 0xffffffff0d00780c */ /* 0x000fe20004f24270 */
[----:B------:R-:W-:Y:S01]  /*0870*/  VIADD R13, R17, 0xfffffffd ;  /* 0xfffffffd110d7836 */ /* 0x000fe20000000000 */
[----:B------:R-:W-:-:S04]  /*0880*/  ISETP.GT.AND P2, PT, R15, R0, PT ;  /* 0x000000000f00720c */ /* 0x000fc80003f44270 */
[----:B------:R-:W-:Y:S02]  /*0890*/  ISETP.GT.AND P2, PT, R15, -0x1, !P2 ;  /* 0xffffffff0f00780c */ /* 0x000fe40005744270 */
[----:B------:R-:W-:Y:S01]  /*08a0*/  ISETP.GT.AND P3, PT, R13, R0, PT ;  /* 0x000000000d00720c */ /* 0x000fe20003f64270 */
[----:B0-----:R-:W-:-:S03]  /*08b0*/  IMAD.WIDE R6, R9, 0x4, R6 ;  /* 0x0000000409067825 */ /* 0x001fc600078e0206 */
[----:B------:R-:W-:Y:S02]  /*08c0*/  ISETP.GT.AND P3, PT, R13, -0x1, !P3 ;  /* 0xffffffff0d00780c */ /* 0x000fe40005f64270 */
[----:B------:R-:W2:Y:S04]  /*08d0*/  @!P0 LDG.E R4, desc[UR8][R6.64] ;  /* 0x0000000806048981 */ /* 0x000ea8000c1e1900 */
[----:B------:R-:W3:Y:S04]  /*08e0*/  @!P1 LDG.E R8, desc[UR8][R6.64+-0x4] ;  /* 0xfffffc0806089981 */ /* 0x000ee8000c1e1900 */
[----:B------:R-:W4:Y:S04]  /*08f0*/  @!P2 LDG.E R9, desc[UR8][R6.64+-0x8] ;  /* 0xfffff8080609a981 */ /* 0x000f28000c1e1900 */
[----:B------:R-:W5:Y:S01]  /*0900*/  @!P3 LDG.E R10, desc[UR8][R6.64+-0xc] ;  /* 0xfffff408060ab981 */ /* 0x000f62000c1e1900 */
[----:B------:R-:W0:Y:S01]  /*0910*/  S2UR UR6, SR_CgaCtaId ;  /* 0x00000000000679c3 */ /* 0x000e220000008800 */
[----:B------:R-:W-:Y:S01]  /*0920*/  UMOV UR5, 0x400 ;  /* 0x0000040000057882 */ /* 0x000fe20000000000 */
[----:B------:R-:W-:Y:S01]  /*0930*/  VIADD R2, R2, 0x4 ;  /* 0x0000000402027836 */ /* 0x000fe20000000000 */
[----:B0-----:R-:W-:-:S06]  /*0940*/  ULEA UR5, UR6, UR5, 0x18 ;  /* 0x0000000506057291 */ /* 0x001fcc000f8ec0ff */
[----:B------:R-:W-:-:S05]  /*0950*/  LEA R17, R17, UR5, 0x2 ;  /* 0x0000000511117c11 */ /* 0x000fca000f8e10ff */
[----:B------:R-:W2:Y:S04]  /*0960*/  @P0 LDS R4, [R17] ;  /* 0x0000000011040984 */ /* 0x000ea80000000800 */
[----:B------:R-:W3:Y:S04]  /*0970*/  @P1 LDS R8, [R17+-0x4] ;  /* 0xfffffc0011081984 */ /* 0x000ee80000000800 */
[----:B------:R-:W4:Y:S04]  /*0980*/  @P2 LDS R9, [R17+-0x8] ;  /* 0xfffff80011092984 */ /* 0x000f280000000800 */
[----:B------:R-:W5:Y:S01]  /*0990*/  @P3 LDS R10, [R17+-0xc] ;  /* 0xfffff400110a3984 */ /* 0x000f620000000800 */
[----:B--2---:R-:W-:-:S04]  /*09a0*/  FADD R3, R3, R4 ;  /* 0x0000000403037221 */ /* 0x004fc80000000000 */
[----:B---3--:R-:W-:-:S04]  /*09b0*/  FADD R8, R3, R8 ;  /* 0x0000000803087221 */ /* 0x008fc80000000000 */
[----:B----4-:R-:W-:-:S04]  /*09c0*/  FADD R9, R8, R9 ;  /* 0x0000000908097221 */ /* 0x010fc80000000000 */
[----:B-----5:R-:W-:-:S07]  /*09d0*/  FADD R3, R9, R10 ;  /* 0x0000000a09037221 */ /* 0x020fce0000000000 */
.L_x_10:
[----:B------:R-:W-:Y:S05]  /*09e0*/  BRA.U !UP1, `(.L_x_7) ;  /* 0x0000000109ac7547 */ /* 0x000fea000b800000 */
[----:B------:R-:W-:Y:S02]  /*09f0*/  UISETP.NE.AND UP0, UPT, UR7, 0x1, UPT ;  /* 0x000000010700788c */ /* 0x000fe4000bf05270 */
[----:B------:R-:W-:-:S04]  /*0a00*/  ULOP3.LUT UR4, UR4, 0x1, URZ, 0xc0, !UPT ;  /* 0x0000000104047892 */ /* 0x000fc8000f8ec0ff */
[----:B------:R-:W-:-:S03]  /*0a10*/  UISETP.NE.U32.AND UP1, UPT, UR4, 0x1, UPT ;  /* 0x000000010400788c */ /* 0x000fc6000bf25070 */
[----:B------:R-:W-:Y:S08]  /*0a20*/  BRA.U !UP0, `(.L_x_11) ;  /* 0x0000000108547547 */ /* 0x000ff0000b800000 */
[----:B------:R-:W0:Y:S01]  /*0a30*/  LDC.64 R6, c[0x0][0x380] ;  /* 0x0000e000ff067b82 */ /* 0x000e220000000a00 */
[----:B------:R-:W-:Y:S01]  /*0a40*/  LOP3.LUT R4, RZ, R2, RZ, 0x33, !PT ;  /* 0x00000002ff047212 */ /* 0x000fe200078e33ff */
[--C-:B------:R-:W-:Y:S02]  /*0a50*/  IMAD.IADD R9, R11, 0x1, -R2.reuse ;  /* 0x000000010b097824 */ /* 0x100fe400078e0a02 */
[----:B------:R-:W-:Y:S02]  /*0a60*/  IMAD.IADD R13, R5, 0x1, -R2 ;  /* 0x00000001050d7824 */ /* 0x000fe400078e0a02 */
[----:B------:R-:W-:Y:S01]  /*0a70*/  IMAD.IADD R15, R11, 0x1, R4 ;  /* 0x000000010b0f7824 */ /* 0x000fe200078e0204 */
[----:B------:R-:W-:-:S04]  /*0a80*/  ISETP.GT.AND P0, PT, R9, R0, PT ;  /* 0x000000000900720c */ /* 0x000fc80003f04270 */
[----:B------:R-:W-:Y:S02]  /*0a90*/  ISETP.GT.AND P1, PT, R15, R0, PT ;  /* 0x000000000f00720c */ /* 0x000fe40003f24270 */
[----:B------:R-:W-:Y:S02]  /*0aa0*/  ISETP.GT.AND P0, PT, R9, -0x1, !P0 ;  /* 0xffffffff0900780c */ /* 0x000fe40004704270 */
[----:B------:R-:W-:Y:S01]  /*0ab0*/  ISETP.GT.AND P1, PT, R15, -0x1, !P1 ;  /* 0xffffffff0f00780c */ /* 0x000fe20004f24270 */
[----:B0-----:R-:W-:-:S10]  /*0ac0*/  IMAD.WIDE R6, R13, 0x4, R6 ;  /* 0x000000040d067825 */ /* 0x001fd400078e0206 */
[----:B------:R-:W2:Y:S04]  /*0ad0*/  @!P0 LDG.E R4, desc[UR8][R6.64] ;  /* 0x0000000806048981 */ /* 0x000ea8000c1e1900 */
[----:B------:R-:W3:Y:S01]  /*0ae0*/  @!P1 LDG.E R8, desc[UR8][R6.64+-0x4] ;  /* 0xfffffc0806089981 */ /* 0x000ee2000c1e1900 */
[----:B------:R-:W0:Y:S01]  /*0af0*/  S2UR UR5, SR_CgaCtaId ;  /* 0x00000000000579c3 */ /* 0x000e220000008800 */
[----:B------:R-:W-:Y:S01]  /*0b00*/  UMOV UR4, 0x400 ;  /* 0x0000040000047882 */ /* 0x000fe20000000000 */
[----:B------:R-:W-:Y:S01]  /*0b10*/  VIADD R2, R2, 0x2 ;  /* 0x0000000202027836 */ /* 0x000fe20000000000 */
[----:B0-----:R-:W-:-:S06]  /*0b20*/  ULEA UR4, UR5, UR4, 0x18 ;  /* 0x0000000405047291 */ /* 0x001fcc000f8ec0ff */
[----:B------:R-:W-:-:S05]  /*0b30*/  LEA R9, R9, UR4, 0x2 ;  /* 0x0000000409097c11 */ /* 0x000fca000f8e10ff */
[----:B------:R-:W2:Y:S04]  /*0b40*/  @P0 LDS R4, [R9] ;  /* 0x0000000009040984 */ /* 0x000ea80000000800 */
[----:B------:R-:W3:Y:S01]  /*0b50*/  @P1 LDS R8, [R9+-0x4] ;  /* 0xfffffc0009081984 */ /* 0x000ee20000000800 */
[----:B--2---:R-:W-:-:S04]  /*0b60*/  FADD R3, R3, R4 ;  /* 0x0000000403037221 */ /* 0x004fc80000000000 */
[----:B---3--:R-:W-:-:S07]  /*0b70*/  FADD R3, R3, R8 ;  /* 0x0000000803037221 */ /* 0x008fce0000000000 */
.L_x_11:
[----:B------:R-:W-:Y:S05]  /*0b80*/  BRA.U UP1, `(.L_x_7) ;  /* 0x0000000101447547 */ /* 0x000fea000b800000 */
[----:B------:R-:W-:Y:S01]  /*0b90*/  IMAD.IADD R11, R11, 0x1, -R2 ;  /* 0x000000010b0b7824 */ /* 0x000fe200078e0a02 */
[----:B------:R-:W-:Y:S04]  /*0ba0*/  BSSY.RECONVERGENT B0, `(.L_x_12) ;  /* 0x000000e000007945 */ /* 0x000fe80003800200 */
[C---:B------:R-:W-:Y:S02]  /*0bb0*/  ISETP.GT.AND P0, PT, R11.reuse, R0, PT ;  /* 0x000000000b00720c */ /* 0x040fe40003f04270 */
[----:B------:R-:W-:-:S13]  /*0bc0*/  ISETP.GT.AND P1, PT, R11, -0x1, PT ;  /* 0xffffffff0b00780c */ /* 0x000fda0003f24270 */
[----:B------:R-:W-:Y:S05]  /*0bd0*/  @!P0 BRA P1, `(.L_x_13) ;  /* 0x0000000000148947 */ /* 0x000fea0000800000 */
[----:B------:R-:W0:Y:S01]  /*0be0*/  LDC.64 R6, c[0x0][0x380] ;  /* 0x0000e000ff067b82 */ /* 0x000e220000000a00 */
[----:B------:R-:W-:-:S04]  /*0bf0*/  IMAD.IADD R9, R5, 0x1, -R2 ;  /* 0x0000000105097824 */ /* 0x000fc800078e0a02 */
[----:B0-----:R-:W-:-:S06]  /*0c00*/  IMAD.WIDE R6, R9, 0x4, R6 ;  /* 0x0000000409067825 */ /* 0x001fcc00078e0206 */
[----:B------:R1:W5:Y:S01]  /*0c10*/  LDG.E R6, desc[UR8][R6.64] ;  /* 0x0000000806067981 */ /* 0x000362000c1e1900 */
[----:B------:R-:W-:Y:S05]  /*0c20*/  BRA `(.L_x_14) ;  /* 0x0000000000147947 */ /* 0x000fea0003800000 */
.L_x_13:
[----:B------:R-:W0:Y:S01]  /*0c30*/  S2UR UR5, SR_CgaCtaId ;  /* 0x00000000000579c3 */ /* 0x000e220000008800 */
[----:B------:R-:W-:Y:S02]  /*0c40*/  UMOV UR4, 0x400 ;  /* 0x0000040000047882 */ /* 0x000fe40000000000 */
[----:B0-----:R-:W-:-:S06]  /*0c50*/  ULEA UR4, UR5, UR4, 0x18 ;  /* 0x0000000405047291 */ /* 0x001fcc000f8ec0ff */
[----:B------:R-:W-:-:S06]  /*0c60*/  LEA R6, R11, UR4, 0x2 ;  /* 0x000000040b067c11 */ /* 0x000fcc000f8e10ff */
[----:B------:R-:W0:Y:S02]  /*0c70*/  LDS R6, [R6] ;  /* 0x0000000006067984 */ /* 0x000e240000000800 */
.L_x_14:
[----:B------:R-:W-:Y:S05]  /*0c80*/  BSYNC.RECONVERGENT B0 ;  /* 0x0000000000007941 */ /* 0x000fea0003800200 */
.L_x_12:
[----:B0----5:R-:W-:-:S07]  /*0c90*/  FADD R3, R3, R6 ;  /* 0x0000000603037221 */ /* 0x021fce0000000000 */
.L_x_7:
[----:B------:R-:W2:Y:S01]  /*0ca0*/  LDCU UR4, c[0x0][0x394] ;  /* 0x00007280ff0477ac */ /* 0x000ea20008000800 */
[----:B------:R-:W-:Y:S01]  /*0cb0*/  BSSY.RECONVERGENT B0, `(.L_x_15) ;  /* 0x000000d000007945 */ /* 0x000fe20003800200 */
[----:B--2---:R-:W-:-:S04]  /*0cc0*/  I2FP.F32.S32 R4, UR4 ;  /* 0x0000000400047c45 */ /* 0x004fc80008201400 */
[----:B-1----:R-:W1:Y:S08]  /*0cd0*/  MUFU.RCP R7, R4 ;  /* 0x0000000400077308 */ /* 0x002e700000001000 */
[----:B------:R-:W2:Y:S01]  /*0ce0*/  FCHK P0, R3, R4 ;  /* 0x0000000403007302 */ /* 0x000ea20000000000 */
[----:B-1----:R-:W-:-:S04]  /*0cf0*/  FFMA R0, -R4, R7, 1 ;  /* 0x3f80000004007423 */ /* 0x002fc80000000107 */
[----:B------:R-:W-:-:S04]  /*0d00*/  FFMA R0, R7, R0, R7 ;  /* 0x0000000007007223 */ /* 0x000fc80000000007 */
[----:B------:R-:W-:-:S04]  /*0d10*/  FFMA R7, R0, R3, RZ ;  /* 0x0000000300077223 */ /* 0x000fc800000000ff */
[----:B------:R-:W-:-:S04]  /*0d20*/  FFMA R2, -R4, R7, R3 ;  /* 0x0000000704027223 */ /* 0x000fc80000000103 */
[----:B------:R-:W-:Y:S01]  /*0d30*/  FFMA R7, R0, R2, R7 ;  /* 0x0000000200077223 */ /* 0x000fe20000000007 */
[----:B--2---:R-:W-:Y:S06]  /*0d40*/  @!P0 BRA `(.L_x_16) ;  /* 0x00000000000c8947 */ /* 0x004fec0003800000 */
[----:B------:R-:W-:-:S07]  /*0d50*/  MOV R2, 0xd70 ;  /* 0x00000d7000027802 */ /* 0x000fce0000000f00 */
[----:B0-----:R-:W-:Y:S05]  /*0d60*/  CALL.REL.NOINC `($__internal_0_$__cuda_sm3x_div_rn_noftz_f32_slowpath) ;  /* 0x0000000000287944 */ /* 0x001fea0003c00000 */
[----:B------:R-:W-:-:S07]  /*0d70*/  IMAD.MOV.U32 R7, RZ, RZ, R0 ;  /* 0x000000ffff077224 */ /* 0x000fce00078e0000 */
.L_x_16:
[----:B------:R-:W-:Y:S05]  /*0d80*/  BSYNC.RECONVERGENT B0 ;  /* 0x0000000000007941 */ /* 0x000fea0003800200 */
.L_x_15:
[----:B------:R-:W1:Y:S02]  /*0d90*/  LDC.64 R2, c[0x0][0x388] ;  /* 0x0000e200ff027b82 */ /* 0x000e640000000a00 */
[----:B-1----:R-:W-:-:S05]  /*0da0*/  IMAD.WIDE R2, R5, 0x4, R2 ;  /* 0x0000000405027825 */ /* 0x002fca00078e0202 */
[----:B------:R-:W-:Y:S01]  /*0db0*/  STG.E desc[UR8][R2.64], R7 ;  /* 0x0000000702007986 */ /* 0x000fe2000c101908 */
[----:B------:R-:W-:Y:S05]  /*0dc0*/  EXIT ;  /* 0x000000000000794d */ /* 0x000fea0003800000 */
.L_x_6:
[----:B------:R-:W1:Y:S02]  /*0dd0*/  LDC.64 R2, c[0x0][0x388] ;  /* 0x0000e200ff027b82 */ /* 0x000e640000000a00 */
[----:B-1----:R-:W-:-:S05]  /*0de0*/  IMAD.WIDE R2, R5, 0x4, R2 ;  /* 0x0000000405027825 */ /* 0x002fca00078e0202 */
[----:B------:R-:W-:Y:S01]  /*0df0*/  STG.E desc[UR8][R2.64], RZ ;  /* 0x000000ff02007986 */ /* 0x000fe2000c101908 */
[----:B------:R-:W-:Y:S05]  /*0e00*/  EXIT ;  /* 0x000000000000794d */ /* 0x000fea0003800000 */
        .weak           $__internal_0_$__cuda_sm3x_div_rn_noftz_f32_slowpath
        .type           $__internal_0_$__cuda_sm3x_div_rn_noftz_f32_slowpath,@function
        .size           $__internal_0_$__cuda_sm3x_div_rn_noftz_f32_slowpath,(.L_x_50 - $__internal_0_$__cuda_sm3x_div_rn_noftz_f32_slowpath)
$__internal_0_$__cuda_sm3x_div_rn_noftz_f32_slowpath:
[----:B------:R-:W-:Y:S01]  /*0e10*/  SHF.R.U32.HI R6, RZ, 0x17, R4 ;  /* 0x00000017ff067819 */ /* 0x000fe20000011604 */
[----:B------:R-:W-:Y:S01]  /*0e20*/  BSSY.RECONVERGENT B1, `(.L_x_17) ;  /* 0x0000063000017945 */ /* 0x000fe20003800200 */
[----:B------:R-:W-:Y:S02]  /*0e30*/  SHF.R.U32.HI R0, RZ, 0x17, R3 ;  /* 0x00000017ff007819 */ /* 0x000fe40000011603 */
[----:B------:R-:W-:Y:S02]  /*0e40*/  LOP3.LUT R6, R6, 0xff, RZ, 0xc0, !PT ;  /* 0x000000ff06067812 */ /* 0x000fe400078ec0ff */
[----:B------:R-:W-:-:S03]  /*0e50*/  LOP3.LUT R10, R0, 0xff, RZ, 0xc0, !PT ;  /* 0x000000ff000a7812 */ /* 0x000fc600078ec0ff */
[----:B------:R-:W-:Y:S02]  /*0e60*/  VIADD R8, R6, 0xffffffff ;  /* 0xffffffff06087836 */ /* 0x000fe40000000000 */
[----:B------:R-:W-:-:S03]  /*0e70*/  VIADD R9, R10, 0xffffffff ;  /* 0xffffffff0a097836 */ /* 0x000fc60000000000 */
[----:B------:R-:W-:-:S04]  /*0e80*/  ISETP.GT.U32.AND P0, PT, R8, 0xfd, PT ;  /* 0x000000fd0800780c */ /* 0x000fc80003f04070 */
[----:B------:R-:W-:-:S13]  /*0e90*/  ISETP.GT.U32.OR P0, PT, R9, 0xfd, P0 ;  /* 0x000000fd0900780c */ /* 0x000fda0000704470 */
[----:B------:R-:W-:Y:S01]  /*0ea0*/  @!P0 IMAD.MOV.U32 R7, RZ, RZ, RZ ;  /* 0x000000ffff078224 */ /* 0x000fe200078e00ff */
[----:B------:R-:W-:Y:S06]  /*0eb0*/  @!P0 BRA `(.L_x_18) ;  /* 0x0000000000608947 */ /* 0x000fec0003800000 */
[----:B------:R-:W-:Y:S01]  /*0ec0*/  FSETP.GTU.FTZ.AND P0, PT, |R3|, +INF , PT ;  /* 0x7f8000000300780b */ /* 0x000fe20003f1c200 */
[----:B------:R-:W-:Y:S01]  /*0ed0*/  IMAD.MOV.U32 R0, RZ, RZ, R4 ;  /* 0x000000ffff007224 */ /* 0x000fe200078e0004 */
[----:B------:R-:W-:-:S04]  /*0ee0*/  FSETP.GTU.FTZ.AND P1, PT, |R4|, +INF , PT ;  /* 0x7f8000000400780b */ /* 0x000fc80003f3c200 */
[----:B------:R-:W-:-:S13]  /*0ef0*/  PLOP3.LUT P0, PT, P0, P1, PT, 0xf8, 0x8f ;  /* 0x00000000008f781c */ /* 0x000fda0000703f70 */
[----:B------:R-:W-:Y:S05]  /*0f00*/  @P0 BRA `(.L_x_19) ;  /* 0x00000004004c0947 */ /* 0x000fea0003800000 */
[----:B------:R-:W-:-:S13]  /*0f10*/  LOP3.LUT P0, RZ, R4, 0x7fffffff, R3, 0xc8, !PT ;  /* 0x7fffffff04ff7812 */ /* 0x000fda000780c803 */
[----:B------:R-:W-:Y:S05]  /*0f20*/  @!P0 BRA `(.L_x_20) ;  /* 0x00000004003c8947 */ /* 0x000fea0003800000 */
[C---:B------:R-:W-:Y:S02]  /*0f30*/  FSETP.NEU.FTZ.AND P1, PT, |R3|.reuse, +INF , PT ;  /* 0x7f8000000300780b */ /* 0x040fe40003f3d200 */
[----:B------:R-:W-:Y:S02]  /*0f40*/  FSETP.NEU.FTZ.AND P0, PT, |R0|, +INF , PT ;  /* 0x7f8000000000780b */ /* 0x000fe40003f1d200 */
[----:B------:R-:W-:-:S11]  /*0f50*/  FSETP.NEU.FTZ.AND P2, PT, |R3|, +INF , PT ;  /* 0x7f8000000300780b */ /* 0x000fd60003f5d200 */
[----:B------:R-:W-:Y:S05]  /*0f60*/  @!P0 BRA !P1, `(.L_x_20) ;  /* 0x00000004002c8947 */ /* 0x000fea0004800000 */
[----:B------:R-:W-:-:S04]  /*0f70*/  LOP3.LUT P1, RZ, R3, 0x7fffffff, RZ, 0xc0, !PT ;  /* 0x7fffffff03ff7812 */ /* 0x000fc8000782c0ff */
[----:B------:R-:W-:-:S13]  /*0f80*/  PLOP3.LUT P0, PT, P0, P1, PT, 0x2f, 0xf2 ;  /* 0x0000000000f2781c */ /* 0x000fda0000702577 */
[----:B------:R-:W-:Y:S05]  /*0f90*/  @P0 BRA `(.L_x_21) ;  /* 0x0000000400180947 */ /* 0x000fea0003800000 */
[----:B------:R-:W-:-:S04]  /*0fa0*/  LOP3.LUT P0, RZ, R4, 0x7fffffff, RZ, 0xc0, !PT ;  /* 0x7fffffff04ff7812 */ /* 0x000fc8000780c0ff */
[----:B------:R-:W-:-:S13]  /*0fb0*/  PLOP3.LUT P0, PT, P2, P0, PT, 0x2f, 0xf2 ;  /* 0x0000000000f2781c */ /* 0x000fda0001700577 */
[----:B------:R-:W-:Y:S05]  /*0fc0*/  @P0 BRA `(.L_x_22) ;  /* 0x0000000400000947 */ /* 0x000fea0003800000 */
[----:B------:R-:W-:Y:S02]  /*0fd0*/  ISETP.GE.AND P0, PT, R9, RZ, PT ;  /* 0x000000ff0900720c */ /* 0x000fe40003f06270 */
[----:B------:R-:W-:-:S11]  /*0fe0*/  ISETP.GE.AND P1, PT, R8, RZ, PT ;  /* 0x000000ff0800720c */ /* 0x000fd60003f26270 */
[----:B------:R-:W-:Y:S02]  /*0ff0*/  @P0 IMAD.MOV.U32 R7, RZ, RZ, RZ ;  /* 0x000000ffff070224 */ /* 0x000fe400078e00ff */
[----:B------:R-:W-:Y:S01]  /*1000*/  @!P0 FFMA R3, R3, 1.84467440737095516160e+19, RZ ;  /* 0x5f80000003038823 */ /* 0x000fe200000000ff */
[----:B------:R-:W-:Y:S02]  /*1010*/  @!P0 IMAD.MOV.U32 R7, RZ, RZ, -0x40 ;  /* 0xffffffc0ff078424 */ /* 0x000fe400078e00ff */
[----:B------:R-:W-:Y:S02]  /*1020*/  @!P1 FFMA R4, R0, 1.84467440737095516160e+19, RZ ;  /* 0x5f80000000049823 */ /* 0x000fe400000000ff */
[----:B------:R-:W-:-:S07]  /*1030*/  @!P1 VIADD R7, R7, 0x40 ;  /* 0x0000004007079836 */ /* 0x000fce0000000000 */
.L_x_18:
[----:B------:R-:W-:Y:S01]  /*1040*/  LEA R9, R6, 0xc0800000, 0x17 ;  /* 0xc080000006097811 */ /* 0x000fe200078eb8ff */
[----:B------:R-:W-:Y:S04]  /*1050*/  BSSY.RECONVERGENT B2, `(.L_x_23) ;  /* 0x0000036000027945 */ /* 0x000fe80003800200 */
[----:B------:R-:W-:Y:S02]  /*1060*/  IMAD.IADD R9, R4, 0x1, -R9 ;  /* 0x0000000104097824 */ /* 0x000fe400078e0a09 */
[----:B------:R-:W-:Y:S02]  /*1070*/  VIADD R4, R10, 0xffffff81 ;  /* 0xffffff810a047836 */ /* 0x000fe40000000000 */
[----:B------:R-:W0:Y:S01]  /*1080*/  MUFU.RCP R8, R9 ;  /* 0x0000000900087308 */ /* 0x000e220000001000 */
[----:B------:R-:W-:Y:S01]  /*1090*/  FADD.FTZ R11, -R9, -RZ ;  /* 0x800000ff090b7221 */ /* 0x000fe20000010100 */
[C---:B------:R-:W-:Y:S01]  /*10a0*/  IMAD R0, R4.reuse, -0x800000, R3 ;  /* 0xff80000004007824 */ /* 0x040fe200078e0203 */
[----:B------:R-:W-:-:S05]  /*10b0*/  IADD3 R4, PT, PT, R4, 0x7f, -R6 ;  /* 0x0000007f04047810 */ /* 0x000fca0007ffe806 */
[----:B------:R-:W-:Y:S02]  /*10c0*/  IMAD.IADD R4, R4, 0x1, R7 ;  /* 0x0000000104047824 */ /* 0x000fe400078e0207 */
[----:B0-----:R-:W-:-:S04]  /*10d0*/  FFMA R13, R8, R11, 1 ;  /* 0x3f800000080d7423 */ /* 0x001fc8000000000b */
[----:B------:R-:W-:-:S04]  /*10e0*/  FFMA R10, R8, R13, R8 ;  /* 0x0000000d080a7223 */ /* 0x000fc80000000008 */
[----:B------:R-:W-:-:S04]  /*10f0*/  FFMA R3, R0, R10, RZ ;  /* 0x0000000a00037223 */ /* 0x000fc800000000ff */
[----:B------:R-:W-:-:S04]  /*1100*/  FFMA R8, R11, R3, R0 ;  /* 0x000000030b087223 */ /* 0x000fc80000000000 */
[----:B------:R-:W-:-:S04]  /*1110*/  FFMA R13, R10, R8, R3 ;  /* 0x000000080a0d7223 */ /* 0x000fc80000000003 */
[----:B------:R-:W-:-:S04]  /*1120*/  FFMA R8, R11, R13, R0 ;  /* 0x0000000d0b087223 */ /* 0x000fc80000000000 */
[----:B------:R-:W-:-:S05]  /*1130*/  FFMA R0, R10, R8, R13 ;  /* 0x000000080a007223 */ /* 0x000fca000000000d */
[----:B------:R-:W-:-:S04]  /*1140*/  SHF.R.U32.HI R3, RZ, 0x17, R0 ;  /* 0x00000017ff037819 */ /* 0x000fc80000011600 */
[----:B------:R-:W-:-:S05]  /*1150*/  LOP3.LUT R3, R3, 0xff, RZ, 0xc0, !PT ;  /* 0x000000ff03037812 */ /* 0x000fca00078ec0ff */
[----:B------:R-:W-:-:S04]  /*1160*/  IMAD.IADD R9, R3, 0x1, R4 ;  /* 0x0000000103097824 */ /* 0x000fc800078e0204 */
[----:B------:R-:W-:-:S05]  /*1170*/  VIADD R3, R9, 0xffffffff ;  /* 0xffffffff09037836 */ /* 0x000fca0000000000 */
[----:B------:R-:W-:-:S13]  /*1180*/  ISETP.GE.U32.AND P0, PT, R3, 0xfe, PT ;  /* 0x000000fe0300780c */ /* 0x000fda0003f06070 */
[----:B------:R-:W-:Y:S05]  /*1190*/  @!P0 BRA `(.L_x_24) ;  /* 0x0000000000808947 */ /* 0x000fea0003800000 */
[----:B------:R-:W-:-:S13]  /*11a0*/  ISETP.GT.AND P0, PT, R9, 0xfe, PT ;  /* 0x000000fe0900780c */ /* 0x000fda0003f04270 */
[----:B------:R-:W-:Y:S05]  /*11b0*/  @P0 BRA `(.L_x_25) ;  /* 0x00000000006c0947 */ /* 0x000fea0003800000 */
[----:B------:R-:W-:-:S13]  /*11c0*/  ISETP.GE.AND P0, PT, R9, 0x1, PT ;  /* 0x000000010900780c */ /* 0x000fda0003f06270 */
[----:B------:R-:W-:Y:S05]  /*11d0*/  @P0 BRA `(.L_x_26) ;  /* 0x0000000000740947 */ /* 0x000fea0003800000 */
[----:B------:R-:W-:Y:S02]  /*11e0*/  ISETP.GE.AND P0, PT, R9, -0x18, PT ;  /* 0xffffffe80900780c */ /* 0x000fe40003f06270 */
[----:B------:R-:W-:-:S11]  /*11f0*/  LOP3.LUT R0, R0, 0x80000000, RZ, 0xc0, !PT ;  /* 0x8000000000007812 */ /* 0x000fd600078ec0ff */
[----:B------:R-:W-:Y:S05]  /*1200*/  @!P0 BRA `(.L_x_26) ;  /* 0x0000000000688947 */ /* 0x000fea0003800000 */
[CCC-:B------:R-:W-:Y:S01]  /*1210*/  FFMA.RZ R3, R10.reuse, R8.reuse, R13.reuse ;  /* 0x000000080a037223 */ /* 0x1c0fe2000000c00d */
[C---:B------:R-:W-:Y:S02]  /*1220*/  VIADD R7, R9.reuse, 0x20 ;  /* 0x0000002009077836 */ /* 0x040fe40000000000 */
[CCC-:B------:R-:W-:Y:S01]  /*1230*/  FFMA.RM R4, R10.reuse, R8.reuse, R13.reuse ;  /* 0x000000080a047223 */ /* 0x1c0fe2000000400d */
[----:B------:R-:W-:Y:S02]  /*1240*/  ISETP.NE.AND P2, PT, R9, RZ, PT ;  /* 0x000000ff0900720c */ /* 0x000fe40003f45270 */
[----:B------:R-:W-:Y:S01]  /*1250*/  LOP3.LUT R6, R3, 0x7fffff, RZ, 0xc0, !PT ;  /* 0x007fffff03067812 */ /* 0x000fe200078ec0ff */
[----:B------:R-:W-:Y:S01]  /*1260*/  FFMA.RP R3, R10, R8, R13 ;  /* 0x000000080a037223 */ /* 0x000fe2000000800d */
[----:B------:R-:W-:Y:S01]  /*1270*/  IMAD.MOV R8, RZ, RZ, -R9 ;  /* 0x000000ffff087224 */ /* 0x000fe200078e0a09 */
[----:B------:R-:W-:Y:S02]  /*1280*/  ISETP.NE.AND P1, PT, R9, RZ, PT ;  /* 0x000000ff0900720c */ /* 0x000fe40003f25270 */
[----:B------:R-:W-:-:S02]  /*1290*/  LOP3.LUT R6, R6, 0x800000, RZ, 0xfc, !PT ;  /* 0x0080000006067812 */ /* 0x000fc400078efcff */
[----:B------:R-:W-:Y:S02]  /*12a0*/  FSETP.NEU.FTZ.AND P0, PT, R3, R4, PT ;  /* 0x000000040300720b */ /* 0x000fe40003f1d000 */
[----:B------:R-:W-:Y:S02]  /*12b0*/  SHF.L.U32 R7, R6, R7, RZ ;  /* 0x0000000706077219 */ /* 0x000fe400000006ff */
[----:B------:R-:W-:Y:S02]  /*12c0*/  SEL R3, R8, RZ, P2 ;  /* 0x000000ff08037207 */ /* 0x000fe40001000000 */
[----:B------:R-:W-:Y:S02]  /*12d0*/  ISETP.NE.AND P1, PT, R7, RZ, P1 ;  /* 0x000000ff0700720c */ /* 0x000fe40000f25270 */
[----:B------:R-:W-:Y:S02]  /*12e0*/  SHF.R.U32.HI R3, RZ, R3, R6 ;  /* 0x00000003ff037219 */ /* 0x000fe40000011606 */
[----:B------:R-:W-:-:S02]  /*12f0*/  PLOP3.LUT P0, PT, P0, P1, PT, 0xf8, 0x8f ;  /* 0x00000000008f781c */ /* 0x000fc40000703f70 */
[----:B------:R-:W-:Y:S02]  /*1300*/  SHF.R.U32.HI R7, RZ, 0x1, R3 ;  /* 0x00000001ff077819 */ /* 0x000fe40000011603 */
[----:B------:R-:W-:-:S04]  /*1310*/  SEL R4, RZ, 0x1, !P0 ;  /* 0x00000001ff047807 */ /* 0x000fc80004000000 */
[----:B------:R-:W-:-:S04]  /*1320*/  LOP3.LUT R4, R4, 0x1, R7, 0xf8, !PT ;  /* 0x0000000104047812 */ /* 0x000fc800078ef807 */
[----:B------:R-:W-:-:S05]  /*1330*/  LOP3.LUT R4, R4, R3, RZ, 0xc0, !PT ;  /* 0x0000000304047212 */ /* 0x000fca00078ec0ff */
[----:B------:R-:W-:-:S05]  /*1340*/  IMAD.IADD R7, R7, 0x1, R4 ;  /* 0x0000000107077824 */ /* 0x000fca00078e0204 */
[----:B------:R-:W-:Y:S01]  /*1350*/  LOP3.LUT R0, R7, R0, RZ, 0xfc, !PT ;  /* 0x0000000007007212 */ /* 0x000fe200078efcff */
[----:B------:R-:W-:Y:S06]  /*1360*/  BRA `(.L_x_26) ;  /* 0x0000000000107947 */ /* 0x000fec0003800000 */
.L_x_25:
[----:B------:R-:W-:-:S04]  /*1370*/  LOP3.LUT R0, R0, 0x80000000, RZ, 0xc0, !PT ;  /* 0x8000000000007812 */ /* 0x000fc800078ec0ff */
[----:B------:R-:W-:Y:S01]  /*1380*/  LOP3.LUT R0, R0, 0x7f800000, RZ, 0xfc, !PT ;  /* 0x7f80000000007812 */ /* 0x000fe200078efcff */
[----:B------:R-:W-:Y:S06]  /*1390*/  BRA `(.L_x_26) ;  /* 0x0000000000047947 */ /* 0x000fec0003800000 */
.L_x_24:
[----:B------:R-:W-:-:S07]  /*13a0*/  IMAD R0, R4, 0x800000, R0 ;  /* 0x0080000004007824 */ /* 0x000fce00078e0200 */
.L_x_26:
[----:B------:R-:W-:Y:S05]  /*13b0*/  BSYNC.RECONVERGENT B2 ;  /* 0x0000000000027941 */ /* 0x000fea0003800200 */
.L_x_23:
[----:B------:R-:W-:Y:S05]  /*13c0*/  BRA `(.L_x_27) ;  /* 0x0000000000207947 */ /* 0x000fea0003800000 */
.L_x_22:
[----:B------:R-:W-:-:S04]  /*13d0*/  LOP3.LUT R0, R4, 0x80000000, R3, 0x48, !PT ;  /* 0x8000000004007812 */ /* 0x000fc800078e4803 */
[----:B------:R-:W-:Y:S01]  /*13e0*/  LOP3.LUT R0, R0, 0x7f800000, RZ, 0xfc, !PT ;  /* 0x7f80000000007812 */ /* 0x000fe200078efcff */
[----:B------:R-:W-:Y:S06]  /*13f0*/  BRA `(.L_x_27) ;  /* 0x0000000000147947 */ /* 0x000fec0003800000 */
.L_x_21:
[----:B------:R-:W-:Y:S01]  /*1400*/  LOP3.LUT R0, R4, 0x80000000, R3, 0x48, !PT ;  /* 0x8000000004007812 */ /* 0x000fe200078e4803 */
[----:B------:R-:W-:Y:S06]  /*1410*/  BRA `(.L_x_27) ;  /* 0x00000000000c7947 */ /* 0x000fec0003800000 */
.L_x_20:
[----:B------:R-:W0:Y:S01]  /*1420*/  MUFU.RSQ R0, -QNAN ;  /* 0xffc0000000007908 */ /* 0x000e220000001400 */
[----:B------:R-:W-:Y:S05]  /*1430*/  BRA `(.L_x_27) ;  /* 0x0000000000047947 */ /* 0x000fea0003800000 */
.L_x_19:
[----:B------:R-:W-:-:S07]  /*1440*/  FADD.FTZ R0, R3, R0 ;  /* 0x0000000003007221 */ /* 0x000fce0000010000 */
.L_x_27:
[----:B------:R-:W-:Y:S05]  /*1450*/  BSYNC.RECONVERGENT B1 ;  /* 0x0000000000017941 */ /* 0x000fea0003800200 */
.L_x_17:
[----:B------:R-:W-:-:S04]  /*1460*/  IMAD.MOV.U32 R3, RZ, RZ, 0x0 ;  /* 0x00000000ff037424 */ /* 0x000fc800078e00ff */
[----:B0-----:R-:W-:Y:S05]  /*1470*/  RET.REL.NODEC R2 `(_Z21moving_average_kernelPKfPfii) ;  /* 0xffffffe802e07950 */ /* 0x001fea0003c3ffff */
.L_x_28:
        /* <DEDUP_REMOVED lines=16> */
.L_x_50:


//--------------------- .text._Z35moving_average_kernel_global_memoryPKfPfii --------------------------
	.section	.text._Z35moving_average_kernel_global_memoryPKfPfii,"ax",@progbits
	.align	128
        .global         _Z35moving_average_kernel_global_memoryPKfPfii
        .type           _Z35moving_average_kernel_global_memoryPKfPfii,@function
        .size           _Z35moving_average_kernel_global_memoryPKfPfii,(.L_x_51 - _Z35moving_average_kernel_global_memoryPKfPfii)
        .other          _Z35moving_average_kernel_global_memoryPKfPfii,@"STO_CUDA_ENTRY STV_DEFAULT"
_Z35moving_average_kernel_global_memoryPKfPfii:
.text._Z35moving_average_kernel_global_memoryPKfPfii:
[----:B------:R-:W-:Y:S01]  /*0000*/  LDC R1, c[0x0][0x37c] ;  /* 0x0000df00ff017b82 */ /* 0x000fe20000000800 */
[----:B------:R-:W0:Y:S07]  /*0010*/  S2R R3, SR_TID.X ;  /* 0x0000000000037919 */ /* 0x000e2e0000002100 */
[----:B------:R-:W0:Y:S01]  /*0020*/  S2UR UR5, SR_CTAID.X ;  /* 0x00000000000579c3 */ /* 0x000e220000002500 */
[----:B------:R-:W1:Y:S01]  /*0030*/  LDCU.64 UR10, c[0x0][0x390] ;  /* 0x00007200ff0a77ac */ /* 0x000e620008000a00 */
[----:B------:R-:W2:Y:S06]  /*0040*/  LDCU.64 UR8, c[0x0][0x358] ;  /* 0x00006b00ff0877ac */ /* 0x000eac0008000a00 */
[----:B------:R-:W0:Y:S01]  /*0050*/  LDC R2, c[0x0][0x360] ;  /* 0x0000d800ff027b82 */ /* 0x000e220000000800 */
[----:B-1----:R-:W-:Y:S01]  /*0060*/  UIADD3 UR4, UPT, UPT, UR11, -0x1, URZ ;  /* 0xffffffff0b047890 */ /* 0x002fe2000fffe0ff */
[----:B0-----:R-:W-:-:S05]  /*0070*/  IMAD R2, R2, UR5, R3 ;  /* 0x0000000502027c24 */ /* 0x001fca000f8e0203 */
[----:B------:R-:W-:-:S04]  /*0080*/  ISETP.GE.AND P0, PT, R2, UR4, PT ;  /* 0x0000000402007c0c */ /* 0x000fc8000bf06270 */
[----:B------:R-:W-:-:S13]  /*0090*/  ISETP.GE.OR P0, PT, R2, UR10, !P0 ;  /* 0x0000000a02007c0c */ /* 0x000fda000c706670 */
[----:B--2---:R-:W-:Y:S05]  /*00a0*/  @P0 BRA `(.L_x_29) ;  /* 0x0000000800000947 */ /* 0x004fea0003800000 */
[----:B------:R-:W-:Y:S01]  /*00b0*/  UISETP.GE.AND UP0, UPT, UR11, 0x1, UPT ;  /* 0x000000010b00788c */ /* 0x000fe2000bf06270 */
[----:B------:R-:W-:-:S08]  /*00c0*/  IMAD.MOV.U32 R3, RZ, RZ, RZ ;  /* 0x000000ffff037224 */ /* 0x000fd000078e00ff */
[----:B------:R-:W-:Y:S05]  /*00d0*/  BRA.U !UP0, `(.L_x_30) ;  /* 0x0000000508ac7547 */ /* 0x000fea000b800000 */
[----:B------:R-:W-:Y:S01]  /*00e0*/  UISETP.GE.U32.AND UP1, UPT, UR11, 0x10, UPT ;  /* 0x000000100b00788c */ /* 0x000fe2000bf26070 */
[----:B------:R-:W-:Y:S01]  /*00f0*/  HFMA2 R7, -RZ, RZ, 0, 0 ;  /* 0x00000000ff077431 */ /* 0x000fe200000001ff */
[----:B------:R-:W-:Y:S01]  /*0100*/  ULOP3.LUT UR4, UR11, 0xf, URZ, 0xc0, !UPT ;  /* 0x0000000f0b047892 */ /* 0x000fe2000f8ec0ff */
[----:B------:R-:W-:-:S03]  /*0110*/  IMAD.MOV.U32 R3, RZ, RZ, RZ ;  /* 0x000000ffff037224 */ /* 0x000fc600078e00ff */
[----:B------:R-:W-:-:S03]  /*0120*/  UISETP.NE.AND UP0, UPT, UR4, URZ, UPT ;  /* 0x000000ff0400728c */ /* 0x000fc6000bf05270 */
[----:B------:R-:W-:Y:S08]  /*0130*/  BRA.U !UP1, `(.L_x_31) ;  /* 0x0000000109b47547 */ /* 0x000ff0000b800000 */
[----:B------:R-:W0:Y:S01]  /*0140*/  LDC.64 R4, c[0x0][0x380] ;  /* 0x0000e000ff047b82 */ /* 0x000e220000000a00 */
[----:B------:R-:W-:Y:S01]  /*0150*/  ULOP3.LUT UR5, UR11, 0x7ffffff0, URZ, 0xc0, !UPT ;  /* 0x7ffffff00b057892 */ /* 0x000fe2000f8ec0ff */
[----:B------:R-:W-:-:S03]  /*0160*/  IMAD.MOV.U32 R3, RZ, RZ, RZ ;  /* 0x000000ffff037224 */ /* 0x000fc600078e00ff */
[----:B------:R-:W-:Y:S02]  /*0170*/  UIADD3 UR6, UPT, UPT, -UR5, URZ, URZ ;  /* 0x000000ff05067290 */ /* 0x000fe4000fffe1ff */
[----:B------:R-:W-:Y:S01]  /*0180*/  MOV R7, UR5 ;  /* 0x0000000500077c02 */ /* 0x000fe20008000f00 */
[----:B0-----:R-:W-:-:S03]  /*0190*/  IMAD.WIDE R4, R2, 0x4, R4 ;  /* 0x0000000402047825 */ /* 0x001fc600078e0204 */
[----:B------:R-:W-:-:S04]  /*01a0*/  IADD3 R4, P0, PT, R4, -0x1c, RZ ;  /* 0xffffffe404047810 */ /* 0x000fc80007f1e0ff */
[----:B------:R-:W-:-:S09]  /*01b0*/  IADD3.X R5, PT, PT, R5, -0x1, RZ, P0, !PT ;  /* 0xffffffff05057810 */ /* 0x000fd200007fe4ff */
.L_x_32:
[----:B------:R-:W2:Y:S04]  /*01c0*/  LDG.E R14, desc[UR8][R4.64+0x1c] ;  /* 0x00001c08040e7981 */ /* 0x000ea8000c1e1900 */
[----:B------:R-:W3:Y:S04]  /*01d0*/  LDG.E R13, desc[UR8][R4.64+0x18] ;  /* 0x00001808040d7981 */ /* 0x000ee8000c1e1900 */
[----:B------:R-:W4:Y:S04]  /*01e0*/  LDG.E R16, desc[UR8][R4.64+0x14] ;  /* 0x0000140804107981 */ /* 0x000f28000c1e1900 */
[----:B------:R-:W5:Y:S04]  /*01f0*/  LDG.E R18, desc[UR8][R4.64+0x10] ;  /* 0x0000100804127981 */ /* 0x000f68000c1e1900 */
        /* <DEDUP_REMOVED lines=11> */
[----:B------:R0:W5:Y:S01]  /*02b0*/  LDG.E R0, desc[UR8][R4.64+-0x20] ;  /* 0xffffe00804007981 */ /* 0x000162000c1e1900 */
[----:B------:R-:W-:-:S04]  /*02c0*/  UIADD3 UR6, UPT, UPT, UR6, 0x10, URZ ;  /* 0x0000001006067890 */ /* 0x000fc8000fffe0ff */
[----:B------:R-:W-:Y:S01]  /*02d0*/  UISETP.NE.AND UP1, UPT, UR6, URZ, UPT ;  /* 0x000000ff0600728c */ /* 0x000fe2000bf25270 */
[----:B0-----:R-:W-:-:S04]  /*02e0*/  IADD3 R4, P0, PT, R4, -0x40, RZ ;  /* 0xffffffc004047810 */ /* 0x001fc80007f1e0ff */
[----:B------:R-:W-:Y:S01]  /*02f0*/  IADD3.X R5, PT, PT, R5, -0x1, RZ, P0, !PT ;  /* 0xffffffff05057810 */ /* 0x000fe200007fe4ff */
[----:B--2---:R-:W-:-:S04]  /*0300*/  FADD R14, R14, R3 ;  /* 0x000000030e0e7221 */ /* 0x004fc80000000000 */
[----:B---3--:R-:W-:-:S04]  /*0310*/  FADD R13, R14, R13 ;  /* 0x0000000d0e0d7221 */ /* 0x008fc80000000000 */
[----:B----4-:R-:W-:-:S04]  /*0320*/  FADD R13, R13, R16 ;  /* 0x000000100d0d7221 */ /* 0x010fc80000000000 */
[----:B-----5:R-:W-:-:S04]  /*0330*/  FADD R13, R13, R18 ;  /* 0x000000120d0d7221 */ /* 0x020fc80000000000 */
[----:B------:R-:W-:-:S04]  /*0340*/  FADD R13, R13, R20 ;  /* 0x000000140d0d7221 */ /* 0x000fc80000000000 */
        /* <DEDUP_REMOVED lines=10> */
[----:B------:R-:W-:Y:S01]  /*03f0*/  FADD R3, R9, R0 ;  /* 0x0000000009037221 */ /* 0x000fe20000000000 */
[----:B------:R-:W-:Y:S06]  /*0400*/  BRA.U UP1, `(.L_x_32) ;  /* 0xfffffffd016c7547 */ /* 0x000fec000b83ffff */
.L_x_31:
[----:B------:R-:W-:Y:S05]  /*0410*/  BRA.U !UP0, `(.L_x_30) ;  /* 0x0000000108dc7547 */ /* 0x000fea000b800000 */
[----:B------:R-:W-:Y:S02]  /*0420*/  UISETP.GE.U32.AND UP0, UPT, UR4, 0x8, UPT ;  /* 0x000000080400788c */ /* 0x000fe4000bf06070 */
[----:B------:R-:W-:-:S04]  /*0430*/  ULOP3.LUT UR5, UR11, 0x7, URZ, 0xc0, !UPT ;  /* 0x000000070b057892 */ /* 0x000fc8000f8ec0ff */
[----:B------:R-:W-:-:S03]  /*0440*/  UISETP.NE.AND UP1, UPT, UR5, URZ, UPT ;  /* 0x000000ff0500728c */ /* 0x000fc6000bf25270 */
[----:B------:R-:W-:Y:S08]  /*0450*/  BRA.U !UP0, `(.L_x_33) ;  /* 0x0000000108507547 */ /* 0x000ff0000b800000 */
[----:B------:R-:W0:Y:S01]  /*0460*/  LDC.64 R4, c[0x0][0x380] ;  /* 0x0000e000ff047b82 */ /* 0x000e220000000a00 */
[----:B------:R-:W-:-:S04]  /*0470*/  IMAD.IADD R9, R2, 0x1, -R7 ;  /* 0x0000000102097824 */ /* 0x000fc800078e0a07 */
[----:B0-----:R-:W-:-:S05]  /*0480*/  IMAD.WIDE R4, R9, 0x4, R4 ;  /* 0x0000000409047825 */ /* 0x001fca00078e0204 */
[----:B------:R-:W2:Y:S04]  /*0490*/  LDG.E R0, desc[UR8][R4.64] ;  /* 0x0000000804007981 */ /* 0x000ea8000c1e1900 */
[----:B------:R-:W3:Y:S04]  /*04a0*/  LDG.E R9, desc[UR8][R4.64+-0x4] ;  /* 0xfffffc0804097981 */ /* 0x000ee8000c1e1900 */
[----:B------:R-:W4:Y:S04]  /*04b0*/  LDG.E R11, desc[UR8][R4.64+-0x8] ;  /* 0xfffff808040b7981 */ /* 0x000f28000c1e1900 */
[----:B------:R-:W5:Y:S04]  /*04c0*/  LDG.E R13, desc[UR8][R4.64+-0xc] ;  /* 0xfffff408040d7981 */ /* 0x000f68000c1e1900 */
[----:B------:R-:W5:Y:S04]  /*04d0*/  LDG.E R15, desc[UR8][R4.64+-0x10] ;  /* 0xfffff008040f7981 */ /* 0x000f68000c1e1900 */
[----:B------:R-:W5:Y:S04]  /*04e0*/  LDG.E R17, desc[UR8][R4.64+-0x14] ;  /* 0xffffec0804117981 */ /* 0x000f68000c1e1900 */
[----:B------:R-:W5:Y:S04]  /*04f0*/  LDG.E R19, desc[UR8][R4.64+-0x18] ;  /* 0xffffe80804137981 */ /* 0x000f68000c1e1900 */
[----:B------:R-:W5:Y:S01]  /*0500*/  LDG.E R21, desc[UR8][R4.64+-0x1c] ;  /* 0xffffe40804157981 */ /* 0x000f62000c1e1900 */
[----:B------:R-:W-:Y:S01]  /*0510*/  IADD3 R7, PT, PT, R7, 0x8, RZ ;  /* 0x0000000807077810 */ /* 0x000fe20007ffe0ff */
[----:B--2---:R-:W-:-:S04]  /*0520*/  FADD R0, R3, R0 ;  /* 0x0000000003007221 */ /* 0x004fc80000000000 */
[----:B---3--:R-:W-:-:S04]  /*0530*/  FADD R0, R0, R9 ;  /* 0x0000000900007221 */ /* 0x008fc80000000000 */
[----:B----4-:R-:W-:-:S04]  /*0540*/  FADD R0, R0, R11 ;  /* 0x0000000b00007221 */ /* 0x010fc80000000000 */
[----:B-----5:R-:W-:-:S04]  /*0550*/  FADD R0, R0, R13 ;  /* 0x0000000d00007221 */ /* 0x020fc80000000000 */
[----:B------:R-:W-:-:S04]  /*0560*/  FADD R0, R0, R15 ;  /* 0x0000000f00007221 */ /* 0x000fc80000000000 */
[----:B------:R-:W-:-:S04]  /*0570*/  FADD R0, R0, R17 ;  /* 0x0000001100007221 */ /* 0x000fc80000000000 */
[----:B------:R-:W-:-:S04]  /*0580*/  FADD R0, R0, R19 ;  /* 0x0000001300007221 */ /* 0x000fc80000000000 */
[----:B------:R-:W-:-:S07]  /*0590*/  FADD R3, R0, R21 ;  /* 0x0000001500037221 */ /* 0x000fce0000000000 */
.L_x_33:
        /* <DEDUP_REMOVED lines=11> */
[----:B------:R-:W5:Y:S01]  /*0650*/  LDG.E R13, desc[UR8][R4.64+-0xc] ;  /* 0xfffff408040d7981 */ /* 0x000f62000c1e1900 */
[----:B------:R-:W-:Y:S01]  /*0660*/  IADD3 R7, PT, PT, R7, 0x4, RZ ;  /* 0x0000000407077810 */ /* 0x000fe20007ffe0ff */
[----:B--2---:R-:W-:-:S04]  /*0670*/  FADD R0, R3, R0 ;  /* 0x0000000003007221 */ /* 0x004fc80000000000 */
[----:B---3--:R-:W-:-:S04]  /*0680*/  FADD R0, R0, R9 ;  /* 0x0000000900007221 */ /* 0x008fc80000000000 */
[----:B----4-:R-:W-:-:S04]  /*0690*/  FADD R0, R0, R11 ;  /* 0x0000000b00007221 */ /* 0x010fc80000000000 */
[----:B-----5:R-:W-:-:S07]  /*06a0*/  FADD R3, R0, R13 ;  /* 0x0000000d00037221 */ /* 0x020fce0000000000 */
.L_x_34:
[----:B------:R-:W-:Y:S05]  /*06b0*/  BRA.U !UP1, `(.L_x_30) ;  /* 0x0000000109347547 */ /* 0x000fea000b800000 */
[----:B------:R-:W0:Y:S01]  /*06c0*/  LDCU.64 UR6, c[0x0][0x380] ;  /* 0x00007000ff0677ac */ /* 0x000e220008000a00 */
[----:B------:R-:W-:Y:S01]  /*06d0*/  IMAD.WIDE.U32 R4, R7, 0x4, RZ ;  /* 0x0000000407047825 */ /* 0x000fe200078e00ff */
[----:B------:R-:W-:-:S03]  /*06e0*/  UIADD3 UR4, UPT, UPT, -UR4, URZ, URZ ;  /* 0x000000ff04047290 */ /* 0x000fc6000fffe1ff */
[----:B------:R-:W-:-:S03]  /*06f0*/  IMAD.WIDE R4, R2, 0x4, -R4 ;  /* 0x0000000402047825 */ /* 0x000fc600078e0a04 */
[----:B0-----:R-:W-:-:S04]  /*0700*/  IADD3 R4, P0, PT, R4, UR6, RZ ;  /* 0x0000000604047c10 */ /* 0x001fc8000ff1e0ff */
[----:B------:R-:W-:-:S09]  /*0710*/  IADD3.X R5, PT, PT, R5, UR7, RZ, P0, !PT ;  /* 0x0000000705057c10 */ /* 0x000fd200087fe4ff */
.L_x_35:
[----:B------:R0:W2:Y:S01]  /*0720*/  LDG.E R0, desc[UR8][R4.64] ;  /* 0x0000000804007981 */ /* 0x0000a2000c1e1900 */
[----:B------:R-:W-:-:S04]  /*0730*/  UIADD3 UR4, UPT, UPT, UR4, 0x1, URZ ;  /* 0x0000000104047890 */ /* 0x000fc8000fffe0ff */
[----:B------:R-:W-:Y:S01]  /*0740*/  UISETP.NE.AND UP0, UPT, UR4, URZ, UPT ;  /* 0x000000ff0400728c */ /* 0x000fe2000bf05270 */
[----:B0-----:R-:W-:-:S04]  /*0750*/  IADD3 R4, P0, PT, R4, -0x4, RZ ;  /* 0xfffffffc04047810 */ /* 0x001fc80007f1e0ff */
[----:B------:R-:W-:Y:S01]  /*0760*/  IADD3.X R5, PT, PT, R5, -0x1, RZ, P0, !PT ;  /* 0xffffffff05057810 */ /* 0x000fe200007fe4ff */
[----:B--2---:R-:W-:-:S03]  /*0770*/  FADD R3, R0, R3 ;  /* 0x0000000300037221 */ /* 0x004fc60000000000 */
[----:B------:R-:W-:Y:S05]  /*0780*/  BRA.U UP0, `(.L_x_35) ;  /* 0xfffffffd00e47547 */ /* 0x000fea000b83ffff */
.L_x_30:
[----:B------:R-:W-:Y:S01]  /*0790*/  I2FP.F32.S32 R6, UR11 ;  /* 0x0000000b00067c45 */ /* 0x000fe20008201400 */
[----:B------:R-:W-:Y:S03]  /*07a0*/  BSSY.RECONVERGENT B0, `(.L_x_36) ;  /* 0x000000c000007945 */ /* 0x000fe60003800200 */
[----:B------:R-:W0:Y:S08]  /*07b0*/  MUFU.RCP R5, R6 ;  /* 0x0000000600057308 */ /* 0x000e300000001000 */
[----:B------:R-:W1:Y:S01]  /*07c0*/  FCHK P0, R3, R6 ;  /* 0x0000000603007302 */ /* 0x000e620000000000 */
[----:B0-----:R-:W-:-:S04]  /*07d0*/  FFMA R0, -R6, R5, 1 ;  /* 0x3f80000006007423 */ /* 0x001fc80000000105 */
[----:B------:R-:W-:-:S04]  /*07e0*/  FFMA R0, R5, R0, R5 ;  /* 0x0000000005007223 */ /* 0x000fc80000000005 */
[----:B------:R-:W-:-:S04]  /*07f0*/  FFMA R5, R0, R3, RZ ;  /* 0x0000000300057223 */ /* 0x000fc800000000ff */
[----:B------:R-:W-:-:S04]  /*0800*/  FFMA R4, -R6, R5, R3 ;  /* 0x0000000506047223 */ /* 0x000fc80000000103 */
[----:B------:R-:W-:Y:S01]  /*0810*/  FFMA R7, R0, R4, R5 ;  /* 0x0000000400077223 */ /* 0x000fe20000000005 */
[----:B-1----:R-:W-:Y:S06]  /*0820*/  @!P0 BRA `(.L_x_37) ;  /* 0x00000000000c8947 */ /* 0x002fec0003800000 */
[----:B------:R-:W-:-:S07]  /*0830*/  MOV R4, 0x850 ;  /* 0x0000085000047802 */ /* 0x000fce0000000f00 */
[----:B------:R-:W-:Y:S05]  /*0840*/  CALL.REL.NOINC `($__internal_1_$__cuda_sm3x_div_rn_noftz_f32_slowpath) ;  /* 0x0000000000307944 */ /* 0x000fea0003c00000 */
[----:B------:R-:W-:-:S07]  /*0850*/  IMAD.MOV.U32 R7, RZ, RZ, R0 ;  /* 0x000000ffff077224 */ /* 0x000fce00078e0000 */
.L_x_37:
[----:B------:R-:W-:Y:S05]  /*0860*/  BSYNC.RECONVERGENT B0 ;  /* 0x0000000000007941 */ /* 0x000fea0003800200 */
.L_x_36:
[----:B------:R-:W0:Y:S02]  /*0870*/  LDC.64 R4, c[0x0][0x388] ;  /* 0x0000e200ff047b82 */ /* 0x000e240000000a00 */
[----:B0-----:R-:W-:-:S05]  /*0880*/  IMAD.WIDE R2, R2, 0x4, R4 ;  /* 0x0000000402027825 */ /* 0x001fca00078e0204 */
[----:B------:R-:W-:Y:S01]  /*0890*/  STG.E desc[UR8][R2.64], R7 ;  /* 0x0000000702007986 */ /* 0x000fe2000c101908 */
[----:B------:R-:W-:Y:S05]  /*08a0*/  EXIT ;  /* 0x000000000000794d */ /* 0x000fea0003800000 */
.L_x_29:
[----:B------:R-:W-:-:S13]  /*08b0*/  ISETP.GE.AND P0, PT, R2, UR10, PT ;  /* 0x0000000a02007c0c */ /* 0x000fda000bf06270 */
[----:B------:R-:W-:Y:S05]  /*08c0*/  @P0 EXIT ;  /* 0x000000000000094d */ /* 0x000fea0003800000 */
[----:B------:R-:W0:Y:S02]  /*08d0*/  LDC.64 R4, c[0x0][0x388] ;  /* 0x0000e200ff047b82 */ /* 0x000e240000000a00 */
[----:B0-----:R-:W-:-:S05]  /*08e0*/  IMAD.WIDE R4, R2, 0x4, R4 ;  /* 0x0000000402047825 */ /* 0x001fca00078e0204 */
[----:B------:R-:W-:Y:S01]  /*08f0*/  STG.E desc[UR8][R4.64], RZ ;  /* 0x000000ff04007986 */ /* 0x000fe2000c101908 */
[----:B------:R-:W-:Y:S05]  /*0900*/  EXIT ;  /* 0x000000000000794d */ /* 0x000fea0003800000 */
        .weak           $__internal_1_$__cuda_sm3x_div_rn_noftz_f32_slowpath
        .type           $__internal_1_$__cuda_sm3x_div_rn_noftz_f32_slowpath,@function
        .size           $__internal_1_$__cuda_sm3x_div_rn_noftz_f32_slowpath,(.L_x_51 - $__internal_1_$__cuda_sm3x_div_rn_noftz_f32_slowpath)
$__internal_1_$__cuda_sm3x_div_rn_noftz_f32_slowpath:
[----:B------:R-:W-:Y:S01]  /*0910*/  SHF.R.U32.HI R5, RZ, 0x17, R6 ;  /* 0x00000017ff057819 */ /* 0x000fe20000011606 */
[----:B------:R-:W-:Y:S01]  /*0920*/  BSSY.RECONVERGENT B1, `(.L_x_38) ;  /* 0x0000063000017945 */ /* 0x000fe20003800200 */
[----:B------:R-:W-:Y:S02]  /*0930*/  SHF.R.U32.HI R0, RZ, 0x17, R3 ;  /* 0x00000017ff007819 */ /* 0x000fe40000011603 */
[----:B------:R-:W-:Y:S02]  /*0940*/  LOP3.LUT R5, R5, 0xff, RZ, 0xc0, !PT ;  /* 0x000000ff05057812 */ /* 0x000fe400078ec0ff */
[----:B------:R-:W-:Y:S02]  /*0950*/  LOP3.LUT R10, R0, 0xff, RZ, 0xc0, !PT ;  /* 0x000000ff000a7812 */ /* 0x000fe400078ec0ff */
[----:B------:R-:W-:-:S03]  /*0960*/  IADD3 R8, PT, PT, R5, -0x1, RZ ;  /* 0xffffffff05087810 */ /* 0x000fc60007ffe0ff */
[----:B------:R-:W-:Y:S01]  /*0970*/  VIADD R9, R10, 0xffffffff ;  /* 0xffffffff0a097836 */ /* 0x000fe20000000000 */
[----:B------:R-:W-:-:S04]  /*0980*/  ISETP.GT.U32.AND P0, PT, R8, 0xfd, PT ;  /* 0x000000fd0800780c */ /* 0x000fc80003f04070 */
[----:B------:R-:W-:-:S13]  /*0990*/  ISETP.GT.U32.OR P0, PT, R9, 0xfd, P0 ;  /* 0x000000fd0900780c */ /* 0x000fda0000704470 */
[----:B------:R-:W-:Y:S01]  /*09a0*/  @!P0 MOV R7, RZ ;  /* 0x000000ff00078202 */ /* 0x000fe20000000f00 */
        /* <DEDUP_REMOVED lines=20> */
[----:B------:R-:W-:Y:S01]  /*0af0*/  @P0 MOV R7, RZ ;  /* 0x000000ff00070202 */ /* 0x000fe20000000f00 */
[----:B------:R-:W-:Y:S02]  /*0b00*/  @!P0 IMAD.MOV.U32 R7, RZ, RZ, -0x40 ;  /* 0xffffffc0ff078424 */ /* 0x000fe400078e00ff */
[----:B------:R-:W-:Y:S01]  /*0b10*/  @!P0 FFMA R3, R3, 1.84467440737095516160e+19, RZ ;  /* 0x5f80000003038823 */ /* 0x000fe200000000ff */
[----:B------:R-:W-:Y:S02]  /*0b20*/  @!P1 FFMA R6, R0, 1.84467440737095516160e+19, RZ ;  /* 0x5f80000000069823 */ /* 0x000fe400000000ff */
[----:B------:R-:W-:-:S07]  /*0b30*/  @!P1 IADD3 R7, PT, PT, R7, 0x40, RZ ;  /* 0x0000004007079810 */ /* 0x000fce0007ffe0ff */
.L_x_39:
[----:B------:R-:W-:Y:S01]  /*0b40*/  LEA R9, R5, 0xc0800000, 0x17 ;  /* 0xc080000005097811 */ /* 0x000fe200078eb8ff */
[----:B------:R-:W-:Y:S04]  /*0b50*/  BSSY.RECONVERGENT B2, `(.L_x_44) ;  /* 0x0000036000027945 */ /* 0x000fe80003800200 */
[----:B------:R-:W-:Y:S01]  /*0b60*/  IMAD.IADD R9, R6, 0x1, -R9 ;  /* 0x0000000106097824 */ /* 0x000fe200078e0a09 */
[----:B------:R-:W-:-:S03]  /*0b70*/  IADD3 R6, PT, PT, R10, -0x7f, RZ ;  /* 0xffffff810a067810 */ /* 0x000fc60007ffe0ff */
        /* <DEDUP_REMOVED lines=13> */
[----:B------:R-:W-:-:S04]  /*0c50*/  LOP3.LUT R3, R3, 0xff, RZ, 0xc0, !PT ;  /* 0x000000ff03037812 */ /* 0x000fc800078ec0ff */
[----:B------:R-:W-:-:S05]  /*0c60*/  IADD3 R7, PT, PT, R3, R6, RZ ;  /* 0x0000000603077210 */ /* 0x000fca0007ffe0ff */
        /* <DEDUP_REMOVED lines=11> */
[CCC-:B------:R-:W-:Y:S01]  /*0d20*/  FFMA.RM R6, R10.reuse, R8.reuse, R13.reuse ;  /* 0x000000080a067223 */ /* 0x1c0fe2000000400d */
[C---:B------:R-:W-:Y:S02]  /*0d30*/  ISETP.NE.AND P2, PT, R7.reuse, RZ, PT ;  /* 0x000000ff0700720c */ /* 0x040fe40003f45270 */
[----:B------:R-:W-:Y:S02]  /*0d40*/  ISETP.NE.AND P1, PT, R7, RZ, PT ;  /* 0x000000ff0700720c */ /* 0x000fe40003f25270 */
[----:B------:R-:W-:Y:S01]  /*0d50*/  LOP3.LUT R5, R3, 0x7fffff, RZ, 0xc0, !PT ;  /* 0x007fffff03057812 */ /* 0x000fe200078ec0ff */
[----:B------:R-:W-:Y:S01]  /*0d60*/  FFMA.RP R3, R10, R8, R13 ;  /* 0x000000080a037223 */ /* 0x000fe2000000800d */
[----:B------:R-:W-:Y:S01]  /*0d70*/  IADD3 R8, PT, PT, R7, 0x20, RZ ;  /* 0x0000002007087810 */ /* 0x000fe20007ffe0ff */
[----:B------:R-:W-:Y:S01]  /*0d80*/  IMAD.MOV R7, RZ, RZ, -R7 ;  /* 0x000000ffff077224 */ /* 0x000fe200078e0a07 */
        /* <DEDUP_REMOVED lines=10> */
[----:B------:R-:W-:-:S04]  /*0e30*/  LOP3.LUT R3, R3, R6, RZ, 0xc0, !PT ;  /* 0x0000000603037212 */ /* 0x000fc800078ec0ff */
[----:B------:R-:W-:-:S04]  /*0e40*/  IADD3 R3, PT, PT, R8, R3, RZ ;  /* 0x0000000308037210 */ /* 0x000fc80007ffe0ff */
[----:B------:R-:W-:Y:S01]  /*0e50*/  LOP3.LUT R0, R3, R0, RZ, 0xfc, !PT ;  /* 0x0000000003007212 */ /* 0x000fe200078efcff */
[----:B------:R-:W-:Y:S06]  /*0e60*/  BRA `(.L_x_47) ;  /* 0x0000000000107947 */ /* 0x000fec0003800000 */
.L_x_46:
[----:B------:R-:W-:-:S04]  /*0e70*/  LOP3.LUT R0, R0, 0x80000000, RZ, 0xc0, !PT ;  /* 0x8000000000007812 */ /* 0x000fc800078ec0ff */
[----:B------:R-:W-:Y:S01]  /*0e80*/  LOP3.LUT R0, R0, 0x7f800000, RZ, 0xfc, !PT ;  /* 0x7f80000000007812 */ /* 0x000fe200078efcff */
[----:B------:R-:W-:Y:S06]  /*0e90*/  BRA `(.L_x_47) ;  /* 0x0000000000047947 */ /* 0x000fec0003800000 */
.L_x_45:
[----:B------:R-:W-:-:S07]  /*0ea0*/  IMAD R0, R6, 0x800000, R0 ;  /* 0x0080000006007824 */ /* 0x000fce00078e0200 */
.L_x_47:
[----:B------:R-:W-:Y:S05]  /*0eb0*/  BSYNC.RECONVERGENT B2 ;  /* 0x0000000000027941 */ /* 0x000fea0003800200 */
.L_x_44:
[----:B------:R-:W-:Y:S05]  /*0ec0*/  BRA `(.L_x_48) ;  /* 0x0000000000207947 */ /* 0x000fea0003800000 */
.L_x_43:
[----:B------:R-:W-:-:S04]  /*0ed0*/  LOP3.LUT R0, R6, 0x80000000, R3, 0x48, !PT ;  /* 0x8000000006007812 */ /* 0x000fc800078e4803 */
[----:B------:R-:W-:Y:S01]  /*0ee0*/  LOP3.LUT R0, R0, 0x7f800000, RZ, 0xfc, !PT ;  /* 0x7f80000000007812 */ /* 0x000fe200078efcff */
[----:B------:R-:W-:Y:S06]  /*0ef0*/  BRA `(.L_x_48) ;  /* 0x0000000000147947 */ /* 0x000fec0003800000 */
.L_x_42:
[----:B------:R-:W-:Y:S01]  /*0f00*/  LOP3.LUT R0, R6, 0x80000000, R3, 0x48, !PT ;  /* 0x8000000006007812 */ /* 0x000fe200078e4803 */
[----:B------:R-:W-:Y:S06]  /*0f10*/  BRA `(.L_x_48) ;  /* 0x00000000000c7947 */ /* 0x000fec0003800000 */
.L_x_41:
[----:B------:R-:W0:Y:S01]  /*0f20*/  MUFU.RSQ R0, -QNAN ;  /* 0xffc0000000007908 */ /* 0x000e220000001400 */
[----:B------:R-:W-:Y:S05]  /*0f30*/  BRA `(.L_x_48) ;  /* 0x0000000000047947 */ /* 0x000fea0003800000 */
.L_x_40:
[----:B------:R-:W-:-:S07]  /*0f40*/  FADD.FTZ R0, R3, R0 ;  /* 0x0000000003007221 */ /* 0x000fce0000010000 */
.L_x_48:
[----:B------:R-:W-:Y:S05]  /*0f50*/  BSYNC.RECONVERGENT B1 ;  /* 0x0000000000017941 */ /* 0x000fea0003800200 */
.L_x_38:
[----:B------:R-:W-:-:S04]  /*0f60*/  HFMA2 R5, -RZ, RZ, 0, 0 ;  /* 0x00000000ff057431 */ /* 0x000fc800000001ff */
[----:B0-----:R-:W-:Y:S05]  /*0f70*/  RET.REL.NODEC R4 `(_Z35moving_average_kernel_global_memoryPKfPfii) ;  /* 0xfffffff004207950 */ /* 0x001fea0003c3ffff */
.L_x_49:
        /* <DEDUP_REMOVED lines=16> */
.L_x_51:


//--------------------- .nv.shared._Z23detect_signals_combinedPKfS0_Piif --------------------------
	.section	.nv.shared._Z23detect_signals_combinedPKfS0_Piif,"aw",@nobits
	.sectionflags	@""
	.align	16
	.zero		1024


//--------------------- .nv.shared.reserved.0     --------------------------
	.section	.nv.shared.reserved.0,"aw",@nobits
	.weak		__nv_reservedSMEM_offset_0_alias
	.size		__nv_reservedSMEM_offset_0_alias, 0, 64
	.other		__nv_reservedSMEM_offset_0_alias,@"STO_CUDA_RESERVED_SHARED STV_DEFAULT"
__nv_reservedSMEM_offset_0_alias:
	.zero		0
	.zero		64


//--------------------- .nv.shared._Z21moving_average_kernelPKfPfii --------------------------
	.section	.nv.shared._Z21moving_average_kernelPKfPfii,"aw",@nobits
	.sectionflags	@""
	.align	16
	.zero		1024


//--------------------- .nv.shared._Z35moving_average_kernel_global_memoryPKfPfii --------------------------
	.section	.nv.shared._Z35moving_average_kernel_global_memoryPKfPfii,"aw",@nobits
	.sectionflags	@""
	.align	16
	.zero		1024


//--------------------- .nv.constant0._Z23detect_signals_combinedPKfS0_Piif --------------------------
	.section	.nv.constant0._Z23detect_signals_combinedPKfS0_Piif,"a",@progbits
	.sectionflags	@""
	.align	4
.nv.constant0._Z23detect_signals_combinedPKfS0_Piif:
	.zero		928


//--------------------- .nv.constant0._Z21moving_average_kernelPKfPfii --------------------------
	.section	.nv.constant0._Z21moving_average_kernelPKfPfii,"a",@progbits
	.sectionflags	@""
	.align	4
.nv.constant0._Z21moving_average_kernelPKfPfii:
	.zero		920


//--------------------- .nv.constant0._Z35moving_average_kernel_global_memoryPKfPfii --------------------------
	.section	.nv.constant0._Z35moving_average_kernel_global_memoryPKfPfii,"a",@progbits
	.sectionflags	@""
	.align	4
.nv.constant0._Z35moving_average_kernel_global_memoryPKfPfii:
	.zero		920


//--------------------- SYMBOLS --------------------------

	.type		.nv.reservedSmem.offset0,@object
	.size		.nv.reservedSmem.offset0,0x4
	.type		.nv.reservedSmem.cap,@object
	.size		.nv.reservedSmem.cap,0x4
